//
// Generated by NVIDIA NVVM Compiler
//
// Compiler Build ID: CL-36424714
// Cuda compilation tools, release 13.0, V13.0.88
// Based on NVVM 20.0.0
//

.version 9.0
.target sm_100
.address_size 64

	// .globl	_Z13nonLocalMeansPKfPfS1_fiiiS0_

.visible .entry _Z13nonLocalMeansPKfPfS1_fiiiS0_(
	.param .u64 .ptr .align 1 _Z13nonLocalMeansPKfPfS1_fiiiS0__param_0,
	.param .u64 .ptr .align 1 _Z13nonLocalMeansPKfPfS1_fiiiS0__param_1,
	.param .u64 .ptr .align 1 _Z13nonLocalMeansPKfPfS1_fiiiS0__param_2,
	.param .f32 _Z13nonLocalMeansPKfPfS1_fiiiS0__param_3,
	.param .u32 _Z13nonLocalMeansPKfPfS1_fiiiS0__param_4,
	.param .u32 _Z13nonLocalMeansPKfPfS1_fiiiS0__param_5,
	.param .u32 _Z13nonLocalMeansPKfPfS1_fiiiS0__param_6,
	.param .u64 .ptr .align 1 _Z13nonLocalMeansPKfPfS1_fiiiS0__param_7
)
{
	.reg .pred 	%p<38>;
	.reg .b32 	%r<153>;
	.reg .b32 	%f<186>;
	.reg .b64 	%rd<75>;

	ld.param.u64 	%rd12, [_Z13nonLocalMeansPKfPfS1_fiiiS0__param_0];
	ld.param.u64 	%rd11, [_Z13nonLocalMeansPKfPfS1_fiiiS0__param_1];
	ld.param.u64 	%rd13, [_Z13nonLocalMeansPKfPfS1_fiiiS0__param_2];
	ld.param.f32 	%f14, [_Z13nonLocalMeansPKfPfS1_fiiiS0__param_3];
	ld.param.u32 	%r48, [_Z13nonLocalMeansPKfPfS1_fiiiS0__param_4];
	ld.param.u32 	%r49, [_Z13nonLocalMeansPKfPfS1_fiiiS0__param_5];
	ld.param.u32 	%r51, [_Z13nonLocalMeansPKfPfS1_fiiiS0__param_6];
	ld.param.u64 	%rd14, [_Z13nonLocalMeansPKfPfS1_fiiiS0__param_7];
	cvta.to.global.u64 	%rd1, %rd14;
	cvta.to.global.u64 	%rd2, %rd12;
	cvta.to.global.u64 	%rd3, %rd13;
	cvta.to.global.u64 	%rd4, %rd11;
	mov.u32 	%r52, %ctaid.x;
	mov.u32 	%r53, %ntid.x;
	mov.u32 	%r54, %tid.x;
	mad.lo.s32 	%r1, %r52, %r53, %r54;
	mov.u32 	%r55, %ctaid.y;
	mov.u32 	%r56, %ntid.y;
	mov.u32 	%r57, %tid.y;
	mad.lo.s32 	%r58, %r55, %r56, %r57;
	setp.ge.s32 	%p1, %r1, %r49;
	setp.ge.s32 	%p2, %r58, %r51;
	or.pred  	%p3, %p1, %p2;
	@%p3 bra 	$L__BB0_31;
	setp.lt.s32 	%p4, %r49, 1;
	@%p4 bra 	$L__BB0_30;
	shr.u32 	%r59, %r48, 31;
	add.s32 	%r60, %r48, %r59;
	shr.s32 	%r4, %r60, 1;
	neg.s32 	%r3, %r4;
	setp.ge.s32 	%p5, %r4, %r3;
	mad.lo.s32 	%r61, %r49, %r1, %r58;
	mul.wide.s32 	%rd15, %r61, 4;
	add.s64 	%rd5, %rd3, %rd15;
	add.s64 	%rd6, %rd4, %rd15;
	@%p5 bra 	$L__BB0_16;
	and.b32  	%r5, %r51, 7;
	add.s32 	%r6, %r5, -1;
	and.b32  	%r7, %r51, 3;
	mov.f32 	%f84, 0f80000000;
	div.rn.f32 	%f85, %f84, %f14;
	fma.rn.f32 	%f86, %f85, 0f3BBB989D, 0f3F000000;
	cvt.sat.f32.f32 	%f87, %f86;
	mov.f32 	%f88, 0f4B400001;
	mov.f32 	%f89, 0f437C0000;
	fma.rm.f32 	%f90, %f87, %f89, %f88;
	add.f32 	%f91, %f90, 0fCB40007F;
	neg.f32 	%f92, %f91;
	fma.rn.f32 	%f93, %f85, 0f3FB8AA3B, %f92;
	fma.rn.f32 	%f1, %f85, 0f32A57060, %f93;
	mov.b32 	%r130, %f90;
	shl.b32 	%r131, %r130, 23;
	mov.b32 	%f2, %r131;
	and.b32  	%r8, %r51, 2147483640;
	and.b32  	%r9, %r51, 1;
	neg.s32 	%r10, %r8;
	add.s64 	%rd7, %rd2, 16;
	mov.b32 	%r137, 0;
$L__BB0_4:
	setp.lt.u32 	%p30, %r51, 8;
	mul.lo.s32 	%r12, %r137, %r49;
	mov.b32 	%r140, 0;
	@%p30 bra 	$L__BB0_7;
	ex2.approx.ftz.f32 	%f94, %f1;
	mul.f32 	%f3, %f94, %f2;
	mul.wide.u32 	%rd52, %r12, 4;
	add.s64 	%rd74, %rd7, %rd52;
	mov.u32 	%r138, %r10;
$L__BB0_6:
	.pragma "nounroll";
	ld.global.f32 	%f95, [%rd5];
	add.f32 	%f96, %f95, %f3;
	st.global.f32 	[%rd5], %f96;
	ld.global.f32 	%f97, [%rd74+-16];
	ld.global.f32 	%f98, [%rd6];
	fma.rn.f32 	%f99, %f3, %f97, %f98;
	st.global.f32 	[%rd6], %f99;
	ld.global.f32 	%f100, [%rd5];
	add.f32 	%f101, %f100, %f3;
	st.global.f32 	[%rd5], %f101;
	ld.global.f32 	%f102, [%rd74+-12];
	ld.global.f32 	%f103, [%rd6];
	fma.rn.f32 	%f104, %f3, %f102, %f103;
	st.global.f32 	[%rd6], %f104;
	ld.global.f32 	%f105, [%rd5];
	add.f32 	%f106, %f105, %f3;
	st.global.f32 	[%rd5], %f106;
	ld.global.f32 	%f107, [%rd74+-8];
	ld.global.f32 	%f108, [%rd6];
	fma.rn.f32 	%f109, %f3, %f107, %f108;
	st.global.f32 	[%rd6], %f109;
	ld.global.f32 	%f110, [%rd5];
	add.f32 	%f111, %f110, %f3;
	st.global.f32 	[%rd5], %f111;
	ld.global.f32 	%f112, [%rd74+-4];
	ld.global.f32 	%f113, [%rd6];
	fma.rn.f32 	%f114, %f3, %f112, %f113;
	st.global.f32 	[%rd6], %f114;
	ld.global.f32 	%f115, [%rd5];
	add.f32 	%f116, %f115, %f3;
	st.global.f32 	[%rd5], %f116;
	ld.global.f32 	%f117, [%rd74];
	ld.global.f32 	%f118, [%rd6];
	fma.rn.f32 	%f119, %f3, %f117, %f118;
	st.global.f32 	[%rd6], %f119;
	ld.global.f32 	%f120, [%rd5];
	add.f32 	%f121, %f120, %f3;
	st.global.f32 	[%rd5], %f121;
	ld.global.f32 	%f122, [%rd74+4];
	ld.global.f32 	%f123, [%rd6];
	fma.rn.f32 	%f124, %f3, %f122, %f123;
	st.global.f32 	[%rd6], %f124;
	ld.global.f32 	%f125, [%rd5];
	add.f32 	%f126, %f125, %f3;
	st.global.f32 	[%rd5], %f126;
	ld.global.f32 	%f127, [%rd74+8];
	ld.global.f32 	%f128, [%rd6];
	fma.rn.f32 	%f129, %f3, %f127, %f128;
	st.global.f32 	[%rd6], %f129;
	ld.global.f32 	%f130, [%rd5];
	add.f32 	%f131, %f130, %f3;
	st.global.f32 	[%rd5], %f131;
	ld.global.f32 	%f132, [%rd74+12];
	ld.global.f32 	%f133, [%rd6];
	fma.rn.f32 	%f134, %f3, %f132, %f133;
	st.global.f32 	[%rd6], %f134;
	add.s32 	%r138, %r138, 8;
	add.s64 	%rd74, %rd74, 32;
	setp.ne.s32 	%p31, %r138, 0;
	mov.u32 	%r140, %r8;
	@%p31 bra 	$L__BB0_6;
$L__BB0_7:
	setp.eq.s32 	%p32, %r5, 0;
	@%p32 bra 	$L__BB0_15;
	setp.lt.u32 	%p33, %r6, 3;
	@%p33 bra 	$L__BB0_10;
	ex2.approx.ftz.f32 	%f135, %f1;
	mul.f32 	%f136, %f135, %f2;
	ld.global.f32 	%f137, [%rd5];
	add.f32 	%f138, %f137, %f136;
	st.global.f32 	[%rd5], %f138;
	add.s32 	%r133, %r140, %r12;
	mul.wide.u32 	%rd53, %r133, 4;
	add.s64 	%rd54, %rd2, %rd53;
	ld.global.f32 	%f139, [%rd54];
	ld.global.f32 	%f140, [%rd6];
	fma.rn.f32 	%f141, %f136, %f139, %f140;
	st.global.f32 	[%rd6], %f141;
	ld.global.f32 	%f142, [%rd5];
	add.f32 	%f143, %f142, %f136;
	st.global.f32 	[%rd5], %f143;
	cvt.u64.u32 	%rd55, %r12;
	cvt.u64.u32 	%rd56, %r140;
	add.s64 	%rd57, %rd56, %rd55;
	shl.b64 	%rd58, %rd57, 2;
	add.s64 	%rd59, %rd2, %rd58;
	ld.global.f32 	%f144, [%rd59+4];
	ld.global.f32 	%f145, [%rd6];
	fma.rn.f32 	%f146, %f136, %f144, %f145;
	st.global.f32 	[%rd6], %f146;
	ld.global.f32 	%f147, [%rd5];
	add.f32 	%f148, %f147, %f136;
	st.global.f32 	[%rd5], %f148;
	ld.global.f32 	%f149, [%rd59+8];
	ld.global.f32 	%f150, [%rd6];
	fma.rn.f32 	%f151, %f136, %f149, %f150;
	st.global.f32 	[%rd6], %f151;
	ld.global.f32 	%f152, [%rd5];
	add.f32 	%f153, %f152, %f136;
	st.global.f32 	[%rd5], %f153;
	ld.global.f32 	%f154, [%rd59+12];
	ld.global.f32 	%f155, [%rd6];
	fma.rn.f32 	%f156, %f136, %f154, %f155;
	st.global.f32 	[%rd6], %f156;
	add.s32 	%r140, %r140, 4;
$L__BB0_10:
	setp.eq.s32 	%p34, %r7, 0;
	@%p34 bra 	$L__BB0_15;
	setp.eq.s32 	%p35, %r7, 1;
	@%p35 bra 	$L__BB0_13;
	ex2.approx.ftz.f32 	%f157, %f1;
	mul.f32 	%f158, %f157, %f2;
	ld.global.f32 	%f159, [%rd5];
	add.f32 	%f160, %f159, %f158;
	st.global.f32 	[%rd5], %f160;
	add.s32 	%r134, %r140, %r12;
	mul.wide.u32 	%rd60, %r134, 4;
	add.s64 	%rd61, %rd2, %rd60;
	ld.global.f32 	%f161, [%rd61];
	ld.global.f32 	%f162, [%rd6];
	fma.rn.f32 	%f163, %f158, %f161, %f162;
	st.global.f32 	[%rd6], %f163;
	ld.global.f32 	%f164, [%rd5];
	add.f32 	%f165, %f164, %f158;
	st.global.f32 	[%rd5], %f165;
	cvt.u64.u32 	%rd62, %r12;
	cvt.u64.u32 	%rd63, %r140;
	add.s64 	%rd64, %rd63, %rd62;
	shl.b64 	%rd65, %rd64, 2;
	add.s64 	%rd66, %rd2, %rd65;
	ld.global.f32 	%f166, [%rd66+4];
	ld.global.f32 	%f167, [%rd6];
	fma.rn.f32 	%f168, %f158, %f166, %f167;
	st.global.f32 	[%rd6], %f168;
	add.s32 	%r140, %r140, 2;
$L__BB0_13:
	setp.eq.s32 	%p36, %r9, 0;
	@%p36 bra 	$L__BB0_15;
	ex2.approx.ftz.f32 	%f169, %f1;
	mul.f32 	%f170, %f169, %f2;
	ld.global.f32 	%f171, [%rd5];
	add.f32 	%f172, %f171, %f170;
	st.global.f32 	[%rd5], %f172;
	add.s32 	%r135, %r140, %r12;
	mul.wide.u32 	%rd67, %r135, 4;
	add.s64 	%rd68, %rd2, %rd67;
	ld.global.f32 	%f173, [%rd68];
	ld.global.f32 	%f174, [%rd6];
	fma.rn.f32 	%f175, %f170, %f173, %f174;
	st.global.f32 	[%rd6], %f175;
$L__BB0_15:
	add.s32 	%r137, %r137, 1;
	setp.eq.s32 	%p37, %r137, %r49;
	@%p37 bra 	$L__BB0_30;
	bra.uni 	$L__BB0_4;
$L__BB0_16:
	sub.s32 	%r22, %r4, %r3;
	add.s32 	%r21, %r22, 1;
	and.b32  	%r23, %r21, 3;
	and.b32  	%r24, %r21, -4;
	and.b32  	%r25, %r21, 1;
	mov.b32 	%r142, 0;
$L__BB0_17:
	mov.b32 	%r143, 0;
$L__BB0_18:
	mov.b32 	%r144, 0;
	mov.f32 	%f185, 0f00000000;
	mov.u32 	%r145, %r3;
$L__BB0_19:
	mov.u32 	%r29, %r145;
	setp.lt.u32 	%p6, %r22, 3;
	add.s32 	%r65, %r29, %r1;
	setp.lt.u32 	%p7, %r65, %r49;
	neg.s32 	%r66, %r29;
	selp.b32 	%r67, %r29, %r66, %p7;
	add.s32 	%r68, %r29, %r142;
	setp.lt.u32 	%p8, %r68, %r49;
	selp.b32 	%r69, %r29, %r66, %p8;
	add.s32 	%r70, %r67, %r1;
	mad.lo.s32 	%r30, %r70, %r49, %r58;
	add.s32 	%r71, %r69, %r142;
	mad.lo.s32 	%r31, %r71, %r49, %r143;
	mov.u32 	%r149, %r144;
	mov.u32 	%r150, %r3;
	@%p6 bra 	$L__BB0_22;
	mov.b32 	%r148, 0;
	mov.u32 	%r149, %r144;
	mov.u32 	%r150, %r3;
$L__BB0_21:
	.pragma "nounroll";
	add.s32 	%r73, %r150, %r58;
	setp.lt.u32 	%p9, %r73, %r49;
	neg.s32 	%r74, %r150;
	selp.b32 	%r75, %r150, %r74, %p9;
	add.s32 	%r76, %r150, %r143;
	setp.lt.u32 	%p10, %r76, %r49;
	selp.b32 	%r77, %r150, %r74, %p10;
	add.s32 	%r78, %r30, %r75;
	mul.wide.s32 	%rd16, %r78, 4;
	add.s64 	%rd17, %rd2, %rd16;
	ld.global.f32 	%f17, [%rd17];
	add.s32 	%r79, %r31, %r77;
	mul.wide.s32 	%rd18, %r79, 4;
	add.s64 	%rd19, %rd2, %rd18;
	ld.global.f32 	%f18, [%rd19];
	sub.f32 	%f19, %f17, %f18;
	mul.f32 	%f20, %f19, %f19;
	mul.wide.s32 	%rd20, %r149, 4;
	add.s64 	%rd21, %rd1, %rd20;
	ld.global.f32 	%f21, [%rd21];
	mul.f32 	%f22, %f21, %f21;
	fma.rn.f32 	%f23, %f20, %f22, %f185;
	add.s32 	%r80, %r150, 1;
	add.s32 	%r81, %r73, 1;
	setp.lt.u32 	%p11, %r81, %r49;
	not.b32 	%r82, %r150;
	selp.b32 	%r83, %r80, %r82, %p11;
	add.s32 	%r84, %r76, 1;
	setp.lt.u32 	%p12, %r84, %r49;
	selp.b32 	%r85, %r80, %r82, %p12;
	add.s32 	%r86, %r30, %r83;
	mul.wide.s32 	%rd22, %r86, 4;
	add.s64 	%rd23, %rd2, %rd22;
	ld.global.f32 	%f24, [%rd23];
	add.s32 	%r87, %r31, %r85;
	mul.wide.s32 	%rd24, %r87, 4;
	add.s64 	%rd25, %rd2, %rd24;
	ld.global.f32 	%f25, [%rd25];
	sub.f32 	%f26, %f24, %f25;
	mul.f32 	%f27, %f26, %f26;
	ld.global.f32 	%f28, [%rd21+4];
	mul.f32 	%f29, %f28, %f28;
	fma.rn.f32 	%f30, %f27, %f29, %f23;
	add.s32 	%r88, %r150, 2;
	add.s32 	%r89, %r73, 2;
	setp.lt.u32 	%p13, %r89, %r49;
	sub.s32 	%r90, -2, %r150;
	selp.b32 	%r91, %r88, %r90, %p13;
	add.s32 	%r92, %r76, 2;
	setp.lt.u32 	%p14, %r92, %r49;
	selp.b32 	%r93, %r88, %r90, %p14;
	add.s32 	%r94, %r30, %r91;
	mul.wide.s32 	%rd26, %r94, 4;
	add.s64 	%rd27, %rd2, %rd26;
	ld.global.f32 	%f31, [%rd27];
	add.s32 	%r95, %r31, %r93;
	mul.wide.s32 	%rd28, %r95, 4;
	add.s64 	%rd29, %rd2, %rd28;
	ld.global.f32 	%f32, [%rd29];
	sub.f32 	%f33, %f31, %f32;
	mul.f32 	%f34, %f33, %f33;
	ld.global.f32 	%f35, [%rd21+8];
	mul.f32 	%f36, %f35, %f35;
	fma.rn.f32 	%f37, %f34, %f36, %f30;
	add.s32 	%r96, %r150, 3;
	add.s32 	%r97, %r73, 3;
	setp.lt.u32 	%p15, %r97, %r49;
	sub.s32 	%r98, -3, %r150;
	selp.b32 	%r99, %r96, %r98, %p15;
	add.s32 	%r100, %r76, 3;
	setp.lt.u32 	%p16, %r100, %r49;
	selp.b32 	%r101, %r96, %r98, %p16;
	add.s32 	%r102, %r30, %r99;
	mul.wide.s32 	%rd30, %r102, 4;
	add.s64 	%rd31, %rd2, %rd30;
	ld.global.f32 	%f38, [%rd31];
	add.s32 	%r103, %r31, %r101;
	mul.wide.s32 	%rd32, %r103, 4;
	add.s64 	%rd33, %rd2, %rd32;
	ld.global.f32 	%f39, [%rd33];
	sub.f32 	%f40, %f38, %f39;
	mul.f32 	%f41, %f40, %f40;
	ld.global.f32 	%f42, [%rd21+12];
	mul.f32 	%f43, %f42, %f42;
	fma.rn.f32 	%f185, %f41, %f43, %f37;
	add.s32 	%r149, %r149, 4;
	add.s32 	%r150, %r150, 4;
	add.s32 	%r148, %r148, 4;
	setp.ne.s32 	%p17, %r148, %r24;
	@%p17 bra 	$L__BB0_21;
$L__BB0_22:
	setp.eq.s32 	%p18, %r23, 0;
	@%p18 bra 	$L__BB0_27;
	setp.eq.s32 	%p19, %r23, 1;
	@%p19 bra 	$L__BB0_25;
	add.s32 	%r104, %r150, %r58;
	setp.lt.u32 	%p20, %r104, %r49;
	neg.s32 	%r105, %r150;
	selp.b32 	%r106, %r150, %r105, %p20;
	add.s32 	%r107, %r150, %r143;
	setp.lt.u32 	%p21, %r107, %r49;
	selp.b32 	%r108, %r150, %r105, %p21;
	add.s32 	%r109, %r30, %r106;
	mul.wide.s32 	%rd34, %r109, 4;
	add.s64 	%rd35, %rd2, %rd34;
	ld.global.f32 	%f45, [%rd35];
	add.s32 	%r110, %r31, %r108;
	mul.wide.s32 	%rd36, %r110, 4;
	add.s64 	%rd37, %rd2, %rd36;
	ld.global.f32 	%f46, [%rd37];
	sub.f32 	%f47, %f45, %f46;
	mul.f32 	%f48, %f47, %f47;
	mul.wide.s32 	%rd38, %r149, 4;
	add.s64 	%rd39, %rd1, %rd38;
	ld.global.f32 	%f49, [%rd39];
	mul.f32 	%f50, %f49, %f49;
	fma.rn.f32 	%f51, %f48, %f50, %f185;
	add.s32 	%r111, %r150, 1;
	add.s32 	%r112, %r104, 1;
	setp.lt.u32 	%p22, %r112, %r49;
	not.b32 	%r113, %r150;
	selp.b32 	%r114, %r111, %r113, %p22;
	add.s32 	%r115, %r107, 1;
	setp.lt.u32 	%p23, %r115, %r49;
	selp.b32 	%r116, %r111, %r113, %p23;
	add.s32 	%r117, %r30, %r114;
	mul.wide.s32 	%rd40, %r117, 4;
	add.s64 	%rd41, %rd2, %rd40;
	ld.global.f32 	%f52, [%rd41];
	add.s32 	%r118, %r31, %r116;
	mul.wide.s32 	%rd42, %r118, 4;
	add.s64 	%rd43, %rd2, %rd42;
	ld.global.f32 	%f53, [%rd43];
	sub.f32 	%f54, %f52, %f53;
	mul.f32 	%f55, %f54, %f54;
	ld.global.f32 	%f56, [%rd39+4];
	mul.f32 	%f57, %f56, %f56;
	fma.rn.f32 	%f185, %f55, %f57, %f51;
	add.s32 	%r150, %r150, 2;
	add.s32 	%r149, %r149, 2;
$L__BB0_25:
	setp.eq.s32 	%p24, %r25, 0;
	@%p24 bra 	$L__BB0_27;
	add.s32 	%r119, %r150, %r58;
	setp.lt.u32 	%p25, %r119, %r49;
	neg.s32 	%r120, %r150;
	selp.b32 	%r121, %r150, %r120, %p25;
	add.s32 	%r122, %r150, %r143;
	setp.lt.u32 	%p26, %r122, %r49;
	selp.b32 	%r123, %r150, %r120, %p26;
	add.s32 	%r124, %r30, %r121;
	mul.wide.s32 	%rd44, %r124, 4;
	add.s64 	%rd45, %rd2, %rd44;
	ld.global.f32 	%f58, [%rd45];
	add.s32 	%r125, %r31, %r123;
	mul.wide.s32 	%rd46, %r125, 4;
	add.s64 	%rd47, %rd2, %rd46;
	ld.global.f32 	%f59, [%rd47];
	sub.f32 	%f60, %f58, %f59;
	mul.f32 	%f61, %f60, %f60;
	mul.wide.s32 	%rd48, %r149, 4;
	add.s64 	%rd49, %rd1, %rd48;
	ld.global.f32 	%f62, [%rd49];
	mul.f32 	%f63, %f62, %f62;
	fma.rn.f32 	%f185, %f61, %f63, %f185;
$L__BB0_27:
	add.s32 	%r145, %r29, 1;
	setp.ne.s32 	%p27, %r29, %r4;
	add.s32 	%r144, %r21, %r144;
	@%p27 bra 	$L__BB0_19;
	neg.f32 	%f64, %f185;
	mul.f32 	%f65, %f185, %f64;
	div.rn.f32 	%f66, %f65, %f14;
	fma.rn.f32 	%f67, %f66, 0f3BBB989D, 0f3F000000;
	cvt.sat.f32.f32 	%f68, %f67;
	mov.f32 	%f69, 0f4B400001;
	mov.f32 	%f70, 0f437C0000;
	fma.rm.f32 	%f71, %f68, %f70, %f69;
	add.f32 	%f72, %f71, 0fCB40007F;
	neg.f32 	%f73, %f72;
	fma.rn.f32 	%f74, %f66, 0f3FB8AA3B, %f73;
	fma.rn.f32 	%f75, %f66, 0f32A57060, %f74;
	mov.b32 	%r126, %f71;
	shl.b32 	%r127, %r126, 23;
	mov.b32 	%f76, %r127;
	ex2.approx.ftz.f32 	%f77, %f75;
	mul.f32 	%f78, %f77, %f76;
	ld.global.f32 	%f79, [%rd5];
	add.f32 	%f80, %f79, %f78;
	st.global.f32 	[%rd5], %f80;
	mad.lo.s32 	%r128, %r142, %r49, %r143;
	mul.wide.u32 	%rd50, %r128, 4;
	add.s64 	%rd51, %rd2, %rd50;
	ld.global.f32 	%f81, [%rd51];
	ld.global.f32 	%f82, [%rd6];
	fma.rn.f32 	%f83, %f78, %f81, %f82;
	st.global.f32 	[%rd6], %f83;
	add.s32 	%r143, %r143, 1;
	setp.ne.s32 	%p28, %r143, %r51;
	@%p28 bra 	$L__BB0_18;
	add.s32 	%r142, %r142, 1;
	setp.ne.s32 	%p29, %r142, %r49;
	@%p29 bra 	$L__BB0_17;
$L__BB0_30:
	ld.param.u64 	%rd73, [_Z13nonLocalMeansPKfPfS1_fiiiS0__param_1];
	mad.lo.s32 	%r136, %r49, %r1, %r58;
	cvta.to.global.u64 	%rd69, %rd73;
	mul.wide.s32 	%rd70, %r136, 4;
	add.s64 	%rd71, %rd69, %rd70;
	ld.global.f32 	%f176, [%rd71];
	add.s64 	%rd72, %rd3, %rd70;
	ld.global.f32 	%f177, [%rd72];
	div.rn.f32 	%f178, %f176, %f177;
	st.global.f32 	[%rd71], %f178;
$L__BB0_31:
	bar.sync 	0;
	ret;

}


// ===== COMPILED SASS (sm_100) =====

	.target	sm_100

	.elftype	@"ET_EXEC"


//--------------------- .note.nv.tkinfo           --------------------------
	.section	.note.nv.tkinfo,"",@"SHT_NOTE"
	.sectionflags	@"SHF_NOTE_NV_TKINFO"
	.tkinfo
        /*0018*/ 	.word	0x00000002
        /*0030*/ 	.string	""
        /*0030*/ 	.string	"ptxas"
        /*0030*/ 	.string	"Cuda compilation tools, release 13.0, V13.0.88"
        /*0030*/ 	.string	"Build cuda_13.0.r13.0/compiler.36424714_0"
        /*0030*/ 	.string	"-arch sm_100 -m 64 "



//--------------------- .note.nv.cuinfo           --------------------------
	.section	.note.nv.cuinfo,"",@"SHT_NOTE"
	.sectionflags	@"SHF_NOTE_NV_CUINFO"
        /*0018*/ 	.short	0x0002
        /*001a*/ 	.short	0x0064
        /*001c*/ 	.short	0x0082
	.zero		2


//--------------------- .nv.info                  --------------------------
	.section	.nv.info,"",@"SHT_CUDA_INFO"
	.align	4


	//----- nvinfo : EIATTR_REGCOUNT
	.align		4
        /*0000*/ 	.byte	0x04, 0x2f
        /*0002*/ 	.short	(.L_1 - .L_0)
	.align		4
.L_0:
        /*0004*/ 	.word	index@(_Z13nonLocalMeansPKfPfS1_fiiiS0_)
        /*0008*/ 	.word	0x00000028


	//----- nvinfo : EIATTR_FRAME_SIZE
	.align		4
.L_1:
        /*000c*/ 	.byte	0x04, 0x11
        /*000e*/ 	.short	(.L_3 - .L_2)
	.align		4
.L_2:
        /*0010*/ 	.word	index@($__internal_0_$__cuda_sm3x_div_rn_noftz_f32_slowpath)
        /*0014*/ 	.word	0x00000000


	//----- nvinfo : EIATTR_FRAME_SIZE
	.align		4
.L_3:
        /*0018*/ 	.byte	0x04, 0x11
        /*001a*/ 	.short	(.L_5 - .L_4)
	.align		4
.L_4:
        /*001c*/ 	.word	index@(_Z13nonLocalMeansPKfPfS1_fiiiS0_)
        /*0020*/ 	.word	0x00000000


	//----- nvinfo : EIATTR_MIN_STACK_SIZE
	.align		4
.L_5:
        /*0024*/ 	.byte	0x04, 0x12
        /*0026*/ 	.short	(.L_7 - .L_6)
	.align		4
.L_6:
        /*0028*/ 	.word	index@(_Z13nonLocalMeansPKfPfS1_fiiiS0_)
        /*002c*/ 	.word	0x00000000
.L_7:


//--------------------- .nv.compat                --------------------------
	.section	.nv.compat,"",@"SHT_CUDA_COMPAT_INFO"
	.align	4
        /*0000*/ 	.byte	0x02, 0x09, 0x00, 0x00, 0x02, 0x02, 0x01, 0x00, 0x02, 0x05, 0x05, 0x00, 0x03, 0x07, 0x01, 0x01
        /*0010*/ 	.byte	0x02, 0x03, 0x00, 0x00, 0x02, 0x06, 0x01, 0x00, 0x04, 0x0b, 0x08, 0x00, 0x01, 0x00, 0x00, 0x00
        /*0020*/ 	.byte	0x00, 0x00, 0x00, 0x00


//--------------------- .nv.info._Z13nonLocalMeansPKfPfS1_fiiiS0_ --------------------------
	.section	.nv.info._Z13nonLocalMeansPKfPfS1_fiiiS0_,"",@"SHT_CUDA_INFO"
	.sectionflags	@""
	.align	4


	//----- nvinfo : EIATTR_CUDA_API_VERSION
	.align		4
        /*0000*/ 	.byte	0x04, 0x37
        /*0002*/ 	.short	(.L_9 - .L_8)
.L_8:
        /*0004*/ 	.word	0x00000082


	//----- nvinfo : EIATTR_KPARAM_INFO
	.align		4
.L_9:
        /*0008*/ 	.byte	0x04, 0x17
        /*000a*/ 	.short	(.L_11 - .L_10)
.L_10:
        /*000c*/ 	.word	0x00000000
        /*0010*/ 	.short	0x0007
        /*0012*/ 	.short	0x0028
        /*0014*/ 	.byte	0x00, 0xf5, 0x21, 0x00


	//----- nvinfo : EIATTR_KPARAM_INFO
	.align		4
.L_11:
        /*0018*/ 	.byte	0x04, 0x17
        /*001a*/ 	.short	(.L_13 - .L_12)
.L_12:
        /*001c*/ 	.word	0x00000000
        /*0020*/ 	.short	0x0006
        /*0022*/ 	.short	0x0024
        /*0024*/ 	.byte	0x00, 0xf0, 0x11, 0x00


	//----- nvinfo : EIATTR_KPARAM_INFO
	.align		4
.L_13:
        /*0028*/ 	.byte	0x04, 0x17
        /*002a*/ 	.short	(.L_15 - .L_14)
.L_14:
        /*002c*/ 	.word	0x00000000
        /*0030*/ 	.short	0x0005
        /*0032*/ 	.short	0x0020
        /*0034*/ 	.byte	0x00, 0xf0, 0x11, 0x00


	//----- nvinfo : EIATTR_KPARAM_INFO
	.align		4
.L_15:
        /*0038*/ 	.byte	0x04, 0x17
        /*003a*/ 	.short	(.L_17 - .L_16)
.L_16:
        /*003c*/ 	.word	0x00000000
        /*0040*/ 	.short	0x0004
        /*0042*/ 	.short	0x001c
        /*0044*/ 	.byte	0x00, 0xf0, 0x11, 0x00


	//----- nvinfo : EIATTR_KPARAM_INFO
	.align		4
.L_17:
        /*0048*/ 	.byte	0x04, 0x17
        /*004a*/ 	.short	(.L_19 - .L_18)
.L_18:
        /*004c*/ 	.word	0x00000000
        /*0050*/ 	.short	0x0003
        /*0052*/ 	.short	0x0018
        /*0054*/ 	.byte	0x00, 0xf0, 0x11, 0x00


	//----- nvinfo : EIATTR_KPARAM_INFO
	.align		4
.L_19:
        /*0058*/ 	.byte	0x04, 0x17
        /*005a*/ 	.short	(.L_21 - .L_20)
.L_20:
        /*005c*/ 	.word	0x00000000
        /*0060*/ 	.short	0x0002
        /*0062*/ 	.short	0x0010
        /*0064*/ 	.byte	0x00, 0xf5, 0x21, 0x00


	//----- nvinfo : EIATTR_KPARAM_INFO
	.align		4
.L_21:
        /*0068*/ 	.byte	0x04, 0x17
        /*006a*/ 	.short	(.L_23 - .L_22)
.L_22:
        /*006c*/ 	.word	0x00000000
        /*0070*/ 	.short	0x0001
        /*0072*/ 	.short	0x0008
        /*0074*/ 	.byte	0x00, 0xf5, 0x21, 0x00


	//----- nvinfo : EIATTR_KPARAM_INFO
	.align		4
.L_23:
        /*0078*/ 	.byte	0x04, 0x17
        /*007a*/ 	.short	(.L_25 - .L_24)
.L_24:
        /*007c*/ 	.word	0x00000000
        /*0080*/ 	.short	0x0000
        /*0082*/ 	.short	0x0000
        /*0084*/ 	.byte	0x00, 0xf5, 0x21, 0x00


	//----- nvinfo : EIATTR_SPARSE_MMA_MASK
	.align		4
.L_25:
        /*0088*/ 	.byte	0x03, 0x50
        /*008a*/ 	.short	0x0000


	//----- nvinfo : EIATTR_MAXREG_COUNT
	.align		4
        /*008c*/ 	.byte	0x03, 0x1b
        /*008e*/ 	.short	0x00ff


	//----- nvinfo : EIATTR_NUM_BARRIERS
	.align		4
        /*0090*/ 	.byte	0x02, 0x4c
        /*0092*/ 	.byte	0x01
	.zero		1


	//----- nvinfo : EIATTR_MERCURY_ISA_VERSION
	.align		4
        /*0094*/ 	.byte	0x03, 0x5f
        /*0096*/ 	.short	0x0101


	//----- nvinfo : EIATTR_VRC_CTA_INIT_COUNT
	.align		4
        /*0098*/ 	.byte	0x02, 0x4a
	.zero		1
	.zero		1


	//----- nvinfo : EIATTR_EXIT_INSTR_OFFSETS
	.align		4
        /*009c*/ 	.byte	0x04, 0x1c
        /*009e*/ 	.short	(.L_27 - .L_26)


	//   ....[0]....
.L_26:
        /*00a0*/ 	.word	0x00002260


	//----- nvinfo : EIATTR_CRS_STACK_SIZE
	.align		4
.L_27:
        /*00a4*/ 	.byte	0x04, 0x1e
        /*00a6*/ 	.short	(.L_29 - .L_28)
.L_28:
        /*00a8*/ 	.word	0x00000000


	//----- nvinfo : EIATTR_CBANK_PARAM_SIZE
	.align		4
.L_29:
        /*00ac*/ 	.byte	0x03, 0x19
        /*00ae*/ 	.short	0x0030


	//----- nvinfo : EIATTR_PARAM_CBANK
	.align		4
        /*00b0*/ 	.byte	0x04, 0x0a
        /*00b2*/ 	.short	(.L_31 - .L_30)
	.align		4
.L_30:
        /*00b4*/ 	.word	index@(.nv.constant0._Z13nonLocalMeansPKfPfS1_fiiiS0_)
        /*00b8*/ 	.short	0x0380
        /*00ba*/ 	.short	0x0030


	//----- nvinfo : EIATTR_SW_WAR
	.align		4
.L_31:
        /*00bc*/ 	.byte	0x04, 0x36
        /*00be*/ 	.short	(.L_33 - .L_32)
.L_32:
        /*00c0*/ 	.word	0x00000008
.L_33:


//--------------------- .nv.callgraph             --------------------------
	.section	.nv.callgraph,"",@"SHT_CUDA_CALLGRAPH"
	.align	4
	.sectionentsize	8
	.align		4
        /*0000*/ 	.word	0x00000000
	.align		4
        /*0004*/ 	.word	0xffffffff
	.align		4
        /*0008*/ 	.word	0x00000000
	.align		4
        /*000c*/ 	.word	0xfffffffe
	.align		4
        /*0010*/ 	.word	0x00000000
	.align		4
        /*0014*/ 	.word	0xfffffffd
	.align		4
        /*0018*/ 	.word	0x00000000
	.align		4
        /*001c*/ 	.word	0xfffffffc


//--------------------- .text._Z13nonLocalMeansPKfPfS1_fiiiS0_ --------------------------
	.section	.text._Z13nonLocalMeansPKfPfS1_fiiiS0_,"ax",@progbits
	.align	128
        .global         _Z13nonLocalMeansPKfPfS1_fiiiS0_
        .type           _Z13nonLocalMeansPKfPfS1_fiiiS0_,@function
        .size           _Z13nonLocalMeansPKfPfS1_fiiiS0_,(.L_x_34 - _Z13nonLocalMeansPKfPfS1_fiiiS0_)
        .other          _Z13nonLocalMeansPKfPfS1_fiiiS0_,@"STO_CUDA_ENTRY STV_DEFAULT"
_Z13nonLocalMeansPKfPfS1_fiiiS0_:
.text._Z13nonLocalMeansPKfPfS1_fiiiS0_:
[----:B------:R-:W-:Y:S01]  /*0000*/  LDC R1, c[0x0][0x37c] ;  /* 0x0000df00ff017b82 */ /* 0x000fe20000000800 */
[----:B------:R-:W0:Y:S07]  /*0010*/  S2R R0, SR_TID.Y ;  /* 0x0000000000007919 */ /* 0x000e2e0000002200 */
[----:B------:R-:W1:Y:S01]  /*0020*/  LDC R12, c[0x0][0x360] ;  /* 0x0000d800ff0c7b82 */ /* 0x000e620000000800 */
[----:B------:R-:W2:Y:S01]  /*0030*/  LDCU.64 UR6, c[0x0][0x3a0] ;  /* 0x00007400ff0677ac */ /* 0x000ea20008000a00 */
[----:B------:R-:W-:Y:S01]  /*0040*/  BSSY.RECONVERGENT B0, `(.L_x_0) ;  /* 0x0000220000007945 */ /* 0x000fe20003800200 */
[----:B------:R-:W1:Y:S05]  /*0050*/  S2R R3, SR_TID.X ;  /* 0x0000000000037919 */ /* 0x000e6a0000002100 */
[----:B------:R-:W0:Y:S08]  /*0060*/  S2UR UR5, SR_CTAID.Y ;  /* 0x00000000000579c3 */ /* 0x000e300000002600 */
[----:B------:R-:W0:Y:S08]  /*0070*/  LDC R13, c[0x0][0x364] ;  /* 0x0000d900ff0d7b82 */ /* 0x000e300000000800 */
[----:B------:R-:W1:Y:S01]  /*0080*/  S2UR UR4, SR_CTAID.X ;  /* 0x00000000000479c3 */ /* 0x000e620000002500 */
[----:B0-----:R-:W-:-:S05]  /*0090*/  IMAD R13, R13, UR5, R0 ;  /* 0x000000050d0d7c24 */ /* 0x001fca000f8e0200 */
[----:B--2---:R-:W-:Y:S01]  /*00a0*/  ISETP.GE.AND P0, PT, R13, UR7, PT ;  /* 0x000000070d007c0c */ /* 0x004fe2000bf06270 */
[----:B-1----:R-:W-:Y:S02]  /*00b0*/  IMAD R12, R12, UR4, R3 ;  /* 0x000000040c0c7c24 */ /* 0x002fe4000f8e0203 */
[----:B------:R-:W-:-:S05]  /*00c0*/  IMAD.U32 R3, RZ, RZ, UR6 ;  /* 0x00000006ff037e24 */ /* 0x000fca000f8e00ff */
[----:B------:R-:W-:-:S13]  /*00d0*/  ISETP.GE.OR P0, PT, R12, R3, P0 ;  /* 0x000000030c00720c */ /* 0x000fda0000706670 */
[----:B------:R-:W-:Y:S05]  /*00e0*/  @P0 BRA `(.L_x_1) ;  /* 0x0000002000540947 */ /* 0x000fea0003800000 */
[----:B------:R-:W0:Y:S01]  /*00f0*/  LDC.64 R16, c[0x0][0x358] ;  /* 0x0000d600ff107b82 */ /* 0x000e220000000a00 */
[----:B------:R-:W-:-:S13]  /*0100*/  ISETP.GE.AND P0, PT, R3, 0x1, PT ;  /* 0x000000010300780c */ /* 0x000fda0003f06270 */
[----:B------:R-:W-:Y:S05]  /*0110*/  @!P0 BRA `(.L_x_2) ;  /* 0x0000001c00e08947 */ /* 0x000fea0003800000 */
[----:B------:R-:W1:Y:S01]  /*0120*/  LDC R11, c[0x0][0x39c] ;  /* 0x0000e700ff0b7b82 */ /* 0x000e620000000800 */
[----:B------:R-:W-:-:S07]  /*0130*/  IMAD R9, R12, R3, R13 ;  /* 0x000000030c097224 */ /* 0x000fce00078e020d */
[----:B------:R-:W2:Y:S08]  /*0140*/  LDC.64 R4, c[0x0][0x390] ;  /* 0x0000e400ff047b82 */ /* 0x000eb00000000a00 */
[----:B------:R-:W3:Y:S01]  /*0150*/  LDC.64 R6, c[0x0][0x388] ;  /* 0x0000e200ff067b82 */ /* 0x000ee20000000a00 */
[----:B-1----:R-:W-:-:S04]  /*0160*/  LEA.HI R11, R11, R11, RZ, 0x1 ;  /* 0x0000000b0b0b7211 */ /* 0x002fc800078f08ff */
[----:B------:R-:W-:Y:S01]  /*0170*/  SHF.R.S32.HI R11, RZ, 0x1, R11 ;  /* 0x00000001ff0b7819 */ /* 0x000fe2000001140b */
[----:B--2---:R-:W-:-:S04]  /*0180*/  IMAD.WIDE R4, R9, 0x4, R4 ;  /* 0x0000000409047825 */ /* 0x004fc800078e0204 */
[----:B------:R-:W-:Y:S02]  /*0190*/  IMAD.MOV R0, RZ, RZ, -R11 ;  /* 0x000000ffff007224 */ /* 0x000fe400078e0a0b */
[----:B---3--:R-:W-:-:S03]  /*01a0*/  IMAD.WIDE R6, R9, 0x4, R6 ;  /* 0x0000000409067825 */ /* 0x008fc600078e0206 */
[----:B------:R-:W-:-:S13]  /*01b0*/  ISETP.GE.AND P0, PT, R11, R0, PT ;  /* 0x000000000b00720c */ /* 0x000fda0003f06270 */
[----:B------:R-:W-:Y:S05]  /*01c0*/  @P0 BRA `(.L_x_3) ;  /* 0x0000000c00800947 */ /* 0x000fea0003800000 */
[----:B------:R-:W1:Y:S02]  /*01d0*/  LDC R9, c[0x0][0x398] ;  /* 0x0000e600ff097b82 */ /* 0x000e640000000800 */
[----:B-1----:R-:W1:Y:S08]  /*01e0*/  MUFU.RCP R0, R9 ;  /* 0x0000000900007308 */ /* 0x002e700000001000 */
[----:B------:R-:W2:Y:S01]  /*01f0*/  FCHK P0, -RZ, R9 ;  /* 0x00000009ff007302 */ /* 0x000ea20000000100 */
[----:B-1----:R-:W-:-:S04]  /*0200*/  FFMA R3, R0, -R9, 1 ;  /* 0x3f80000000037423 */ /* 0x002fc80000000809 */
[----:B------:R-:W-:-:S04]  /*0210*/  FFMA R3, R0, R3, R0 ;  /* 0x0000000300037223 */ /* 0x000fc80000000000 */
[----:B------:R-:W-:-:S04]  /*0220*/  FFMA R0, -RZ, R3, RZ ;  /* 0x00000003ff007223 */ /* 0x000fc800000001ff */
[----:B------:R-:W-:-:S04]  /*0230*/  FFMA R2, R0, -R9, -RZ ;  /* 0x8000000900027223 */ /* 0x000fc800000008ff */
[----:B------:R-:W-:Y:S01]  /*0240*/  FFMA R0, R3, R2, R0 ;  /* 0x0000000203007223 */ /* 0x000fe20000000000 */
[----:B--2---:R-:W-:Y:S06]  /*0250*/  @!P0 BRA `(.L_x_4) ;  /* 0x0000000000148947 */ /* 0x004fec0003800000 */
[----:B------:R-:W1:Y:S01]  /*0260*/  LDCU UR4, c[0x0][0x398] ;  /* 0x00007300ff0477ac */ /* 0x000e620008000800 */
[----:B------:R-:W-:Y:S01]  /*0270*/  HFMA2 R0, -RZ, RZ, -0.0 , 0 ;  /* 0x80000000ff007431 */ /* 0x000fe200000001ff */
[----:B------:R-:W-:Y:S01]  /*0280*/  MOV R2, 0x2b0 ;  /* 0x000002b000027802 */ /* 0x000fe20000000f00 */
[----:B-1----:R-:W-:-:S07]  /*0290*/  IMAD.U32 R3, RZ, RZ, UR4 ;  /* 0x00000004ff037e24 */ /* 0x002fce000f8e00ff */
[----:B0-----:R-:W-:Y:S05]  /*02a0*/  CALL.REL.NOINC `($__internal_0_$__cuda_sm3x_div_rn_noftz_f32_slowpath) ;  /* 0x0000001c00f07944 */ /* 0x001fea0003c00000 */
.L_x_4:
[----:B------:R-:W1:Y:S01]  /*02b0*/  LDCU UR5, c[0x0][0x3a4] ;  /* 0x00007480ff0577ac */ /* 0x000e620008000800 */
[----:B------:R-:W-:Y:S01]  /*02c0*/  IMAD.MOV.U32 R3, RZ, RZ, 0x3bbb989d ;  /* 0x3bbb989dff037424 */ /* 0x000fe200078e00ff */
[----:B------:R-:W-:Y:S01]  /*02d0*/  MOV R9, 0x437c0000 ;  /* 0x437c000000097802 */ /* 0x000fe20000000f00 */
[----:B------:R-:W2:Y:S02]  /*02e0*/  LDCU.64 UR6, c[0x0][0x380] ;  /* 0x00007000ff0677ac */ /* 0x000ea40008000a00 */
[----:B------:R-:W-:-:S04]  /*02f0*/  FFMA.SAT R2, R0, R3, 0.5 ;  /* 0x3f00000000027423 */ /* 0x000fc80000002003 */
[----:B------:R-:W-:-:S04]  /*0300*/  FFMA.RM R2, R2, R9, 12582913 ;  /* 0x4b40000102027423 */ /* 0x000fc80000004009 */
[C---:B------:R-:W-:Y:S01]  /*0310*/  FADD R3, R2.reuse, -12583039 ;  /* 0xcb40007f02037421 */ /* 0x040fe20000000000 */
[----:B------:R-:W-:-:S03]  /*0320*/  IMAD.SHL.U32 R2, R2, 0x800000, RZ ;  /* 0x0080000002027824 */ /* 0x000fc600078e00ff */
[C---:B------:R-:W-:Y:S01]  /*0330*/  FFMA R3, R0.reuse, 1.4426950216293334961, -R3 ;  /* 0x3fb8aa3b00037823 */ /* 0x040fe20000000803 */
[----:B-1----:R-:W-:Y:S02]  /*0340*/  ULOP3.LUT UR4, UR5, 0x7, URZ, 0xc0, !UPT ;  /* 0x0000000705047892 */ /* 0x002fe4000f8ec0ff */
[----:B------:R-:W-:Y:S01]  /*0350*/  ULOP3.LUT UR8, UR5, 0x7ffffff8, URZ, 0xc0, !UPT ;  /* 0x7ffffff805087892 */ /* 0x000fe2000f8ec0ff */
[----:B------:R-:W-:Y:S01]  /*0360*/  FFMA R0, R0, 1.925963033500011079e-08, R3 ;  /* 0x32a5706000007823 */ /* 0x000fe20000000003 */
[----:B------:R-:W-:Y:S02]  /*0370*/  UIADD3 UR4, UPT, UPT, UR4, -0x1, URZ ;  /* 0xffffffff04047890 */ /* 0x000fe4000fffe0ff */
[----:B--2---:R-:W-:Y:S02]  /*0380*/  UIADD3 UR6, UP0, UPT, UR6, 0x10, URZ ;  /* 0x0000001006067890 */ /* 0x004fe4000ff1e0ff */
[----:B------:R-:W-:Y:S02]  /*0390*/  ULOP3.LUT UR12, UR5, 0x3, URZ, 0xc0, !UPT ;  /* 0x00000003050c7892 */ /* 0x000fe4000f8ec0ff */
[----:B------:R-:W-:-:S02]  /*03a0*/  UIADD3.X UR7, UPT, UPT, URZ, UR7, URZ, UP0, !UPT ;  /* 0x00000007ff077290 */ /* 0x000fc400087fe4ff */
[----:B------:R-:W-:Y:S02]  /*03b0*/  UISETP.GE.U32.AND UP0, UPT, UR4, 0x3, UPT ;  /* 0x000000030400788c */ /* 0x000fe4000bf06070 */
[----:B------:R-:W-:Y:S02]  /*03c0*/  ULOP3.LUT UP1, URZ, UR5, 0x7, URZ, 0xc0, !UPT ;  /* 0x0000000705ff7892 */ /* 0x000fe4000f82c0ff */
[----:B------:R-:W-:Y:S01]  /*03d0*/  UIADD3 UR9, UPT, UPT, -UR8, URZ, URZ ;  /* 0x000000ff08097290 */ /* 0x000fe2000fffe1ff */
[----:B------:R-:W-:-:S11]  /*03e0*/  UMOV UR4, URZ ;  /* 0x000000ff00047c82 */ /* 0x000fd60008000000 */
.L_x_10:
[----:B-1----:R-:W1:Y:S01]  /*03f0*/  LDCU.64 UR10, c[0x0][0x3a0] ;  /* 0x00007400ff0a77ac */ /* 0x002e620008000a00 */
[----:B------:R-:W-:Y:S01]  /*0400*/  UMOV UR5, URZ ;  /* 0x000000ff00057c82 */ /* 0x000fe20008000000 */
[----:B-1----:R-:W-:Y:S01]  /*0410*/  UISETP.GE.U32.AND UP2, UPT, UR11, 0x8, UPT ;  /* 0x000000080b00788c */ /* 0x002fe2000bf46070 */
[----:B------:R-:W-:-:S04]  /*0420*/  IMAD.U32 R3, RZ, RZ, UR10 ;  /* 0x0000000aff037e24 */ /* 0x000fc8000f8e00ff */
[----:B------:R-:W-:-:S04]  /*0430*/  IMAD R8, R3, UR4, RZ ;  /* 0x0000000403087c24 */ /* 0x000fc8000f8e02ff */
[----:B--234-:R-:W-:Y:S05]  /*0440*/  BRA.U !UP2, `(.L_x_5) ;  /* 0x000000050a387547 */ /* 0x01cfea000b800000 */
[----:B------:R-:W1:Y:S01]  /*0450*/  MUFU.EX2 R9, R0 ;  /* 0x0000000000097308 */ /* 0x000e620000000800 */
[----:B------:R-:W-:Y:S01]  /*0460*/  MOV R10, UR6 ;  /* 0x00000006000a7c02 */ /* 0x000fe20008000f00 */
[----:B------:R-:W-:Y:S01]  /*0470*/  IMAD.U32 R11, RZ, RZ, UR7 ;  /* 0x00000007ff0b7e24 */ /* 0x000fe2000f8e00ff */
[----:B------:R-:W-:-:S03]  /*0480*/  UMOV UR5, UR9 ;  /* 0x0000000900057c82 */ /* 0x000fc60008000000 */
[----:B------:R-:W-:-:S04]  /*0490*/  IMAD.WIDE.U32 R10, R8, 0x4, R10 ;  /* 0x00000004080a7825 */ /* 0x000fc800078e000a */
[----:B------:R-:W-:Y:S01]  /*04a0*/  IMAD.MOV.U32 R14, RZ, RZ, R10 ;  /* 0x000000ffff0e7224 */ /* 0x000fe200078e000a */
[----:B------:R-:W-:Y:S01]  /*04b0*/  MOV R15, R11 ;  /* 0x0000000b000f7202 */ /* 0x000fe20000000f00 */
[----:B-1----:R-:W-:-:S07]  /*04c0*/  FMUL R9, R2, R9 ;  /* 0x0000000902097220 */ /* 0x002fce0000400000 */
.L_x_6:
[----:B0-----:R-:W-:Y:S02]  /*04d0*/  R2UR UR14, R16 ;  /* 0x00000000100e72ca */ /* 0x001fe400000e0000 */
[----:B------:R-:W-:-:S13]  /*04e0*/  R2UR UR15, R17 ;  /* 0x00000000110f72ca */ /* 0x000fda00000e0000 */
[----:B------:R-:W2:Y:S01]  /*04f0*/  LDG.E R10, desc[UR14][R4.64] ;  /* 0x0000000e040a7981 */ /* 0x000ea2000c1e1900 */
[C---:B------:R-:W-:Y:S02]  /*0500*/  R2UR UR16, R16.reuse ;  /* 0x00000000101072ca */ /* 0x040fe400000e0000 */
[C---:B------:R-:W-:Y:S02]  /*0510*/  R2UR UR17, R17.reuse ;  /* 0x00000000111172ca */ /* 0x040fe400000e0000 */
[----:B------:R-:W-:Y:S02]  /*0520*/  R2UR UR18, R16 ;  /* 0x00000000101272ca */ /* 0x000fe400000e0000 */
[----:B------:R-:W-:Y:S01]  /*0530*/  R2UR UR19, R17 ;  /* 0x00000000111372ca */ /* 0x000fe200000e0000 */
[----:B--2---:R-:W-:Y:S01]  /*0540*/  FADD R11, R9, R10 ;  /* 0x0000000a090b7221 */ /* 0x004fe20000000000 */
[----:B------:R-:W-:-:S04]  /*0550*/  IMAD.MOV.U32 R10, RZ, RZ, R14 ;  /* 0x000000ffff0a7224 */ /* 0x000fc800078e000e */
[----:B------:R0:W-:Y:S07]  /*0560*/  STG.E desc[UR14][R4.64], R11 ;  /* 0x0000000b04007986 */ /* 0x0001ee000c10190e */
[----:B------:R-:W2:Y:S01]  /*0570*/  LDG.E R18, desc[UR18][R6.64] ;  /* 0x0000001206127981 */ /* 0x000ea2000c1e1900 */
[----:B0-----:R-:W-:-:S05]  /*0580*/  IMAD.MOV.U32 R11, RZ, RZ, R15 ;  /* 0x000000ffff0b7224 */ /* 0x001fca00078e000f */
[----:B------:R-:W2:Y:S02]  /*0590*/  LDG.E R14, desc[UR16][R10.64+-0x10] ;  /* 0xfffff0100a0e7981 */ /* 0x000ea4000c1e1900 */
[----:B--2---:R-:W-:-:S05]  /*05a0*/  FFMA R15, R9, R14, R18 ;  /* 0x0000000e090f7223 */ /* 0x004fca0000000012 */
[----:B------:R0:W-:Y:S04]  /*05b0*/  STG.E desc[UR14][R6.64], R15 ;  /* 0x0000000f06007986 */ /* 0x0001e8000c10190e */
[----:B------:R-:W2:Y:S02]  /*05c0*/  LDG.E R14, desc[UR16][R4.64] ;  /* 0x00000010040e7981 */ /* 0x000ea4000c1e1900 */
[----:B-12---:R-:W-:-:S05]  /*05d0*/  FADD R19, R9, R14 ;  /* 0x0000000e09137221 */ /* 0x006fca0000000000 */
[----:B------:R1:W-:Y:S04]  /*05e0*/  STG.E desc[UR14][R4.64], R19 ;  /* 0x0000001304007986 */ /* 0x0003e8000c10190e */
[----:B------:R-:W0:Y:S04]  /*05f0*/  LDG.E R14, desc[UR16][R10.64+-0xc] ;  /* 0xfffff4100a0e7981 */ /* 0x000e28000c1e1900 */
[----:B------:R-:W0:Y:S02]  /*0600*/  LDG.E R18, desc[UR18][R6.64] ;  /* 0x0000001206127981 */ /* 0x000e24000c1e1900 */
[----:B0-----:R-:W-:-:S05]  /*0610*/  FFMA R15, R9, R14, R18 ;  /* 0x0000000e090f7223 */ /* 0x001fca0000000012 */
[----:B------:R0:W-:Y:S04]  /*0620*/  STG.E desc[UR14][R6.64], R15 ;  /* 0x0000000f06007986 */ /* 0x0001e8000c10190e */
[----:B------:R-:W1:Y:S02]  /*0630*/  LDG.E R14, desc[UR16][R4.64] ;  /* 0x00000010040e7981 */ /* 0x000e64000c1e1900 */
[----:B-1----:R-:W-:-:S05]  /*0640*/  FADD R19, R9, R14 ;  /* 0x0000000e09137221 */ /* 0x002fca0000000000 */
        /* <DEDUP_REMOVED lines=36> */
[----:B------:R-:W2:Y:S04]  /*0890*/  LDG.E R14, desc[UR16][R10.64+0xc] ;  /* 0x00000c100a0e7981 */ /* 0x000ea8000c1e1900 */
[----:B------:R-:W2:Y:S01]  /*08a0*/  LDG.E R18, desc[UR18][R6.64] ;  /* 0x0000001206127981 */ /* 0x000ea2000c1e1900 */
[----:B------:R-:W-:-:S04]  /*08b0*/  UIADD3 UR5, UPT, UPT, UR5, 0x8, URZ ;  /* 0x0000000805057890 */ /* 0x000fc8000fffe0ff */
[----:B------:R-:W-:Y:S01]  /*08c0*/  UISETP.NE.AND UP2, UPT, UR5, URZ, UPT ;  /* 0x000000ff0500728c */ /* 0x000fe2000bf45270 */
[----:B--2---:R-:W-:-:S05]  /*08d0*/  FFMA R21, R9, R14, R18 ;  /* 0x0000000e09157223 */ /* 0x004fca0000000012 */
[----:B------:R1:W-:Y:S01]  /*08e0*/  STG.E desc[UR14][R6.64], R21 ;  /* 0x0000001506007986 */ /* 0x0003e2000c10190e */
[----:B------:R-:W-:-:S04]  /*08f0*/  IADD3 R14, P0, PT, R10, 0x20, RZ ;  /* 0x000000200a0e7810 */ /* 0x000fc80007f1e0ff */
[----:B0-----:R-:W-:Y:S01]  /*0900*/  IADD3.X R15, PT, PT, RZ, R11, RZ, P0, !PT ;  /* 0x0000000bff0f7210 */ /* 0x001fe200007fe4ff */
[----:B------:R-:W-:Y:S08]  /*0910*/  BRA.U UP2, `(.L_x_6) ;  /* 0xfffffff902ec7547 */ /* 0x000ff0000b83ffff */
[----:B------:R-:W-:-:S05]  /*0920*/  UMOV UR5, UR8 ;  /* 0x0000000800057c82 */ /* 0x000fca0008000000 */
.L_x_5:
[----:B------:R-:W-:Y:S05]  /*0930*/  BRA.U !UP1, `(.L_x_7) ;  /* 0x0000000509947547 */ /* 0x000fea000b800000 */
[----:B------:R-:W-:Y:S01]  /*0940*/  UISETP.NE.AND UP2, UPT, UR12, URZ, UPT ;  /* 0x000000ff0c00728c */ /* 0x000fe2000bf45270 */
[----:B------:R-:W-:Y:S10]  /*0950*/  BRA.U !UP0, `(.L_x_8) ;  /* 0x0000000108b47547 */ /* 0x000ff4000b800000 */
[C---:B0-----:R-:W-:Y:S01]  /*0960*/  R2UR UR14, R16.reuse ;  /* 0x00000000100e72ca */ /* 0x041fe200000e0000 */
[----:B------:R-:W0:Y:S01]  /*0970*/  LDC.64 R10, c[0x0][0x380] ;  /* 0x0000e000ff0a7b82 */ /* 0x000e220000000a00 */
[C---:B------:R-:W-:Y:S01]  /*0980*/  R2UR UR15, R17.reuse ;  /* 0x00000000110f72ca */ /* 0x040fe200000e0000 */
[----:B------:R-:W2:Y:S01]  /*0990*/  MUFU.EX2 R9, R0 ;  /* 0x0000000000097308 */ /* 0x000ea20000000800 */
[C---:B------:R-:W-:Y:S02]  /*09a0*/  R2UR UR16, R16.reuse ;  /* 0x00000000101072ca */ /* 0x040fe400000e0000 */
[C---:B------:R-:W-:Y:S02]  /*09b0*/  R2UR UR17, R17.reuse ;  /* 0x00000000111172ca */ /* 0x040fe400000e0000 */
[----:B------:R-:W-:Y:S02]  /*09c0*/  R2UR UR18, R16 ;  /* 0x00000000101272ca */ /* 0x000fe400000e0000 */
[----:B------:R-:W-:Y:S01]  /*09d0*/  R2UR UR19, R17 ;  /* 0x00000000111372ca */ /* 0x000fe200000e0000 */
[----:B-1----:R-:W-:Y:S01]  /*09e0*/  VIADD R19, R8, UR5 ;  /* 0x0000000508137c36 */ /* 0x002fe20008000000 */
[----:B------:R-:W1:Y:S03]  /*09f0*/  LDC.64 R20, c[0x0][0x380] ;  /* 0x0000e000ff147b82 */ /* 0x000e660000000a00 */
[----:B------:R-:W3:Y:S01]  /*0a00*/  LDG.E R14, desc[UR14][R4.64] ;  /* 0x0000000e040e7981 */ /* 0x000ee2000c1e1900 */
[----:B--2---:R-:W-:Y:S01]  /*0a10*/  FMUL R9, R2, R9 ;  /* 0x0000000902097220 */ /* 0x004fe20000400000 */
[----:B0-----:R-:W-:-:S04]  /*0a20*/  IMAD.WIDE.U32 R10, R19, 0x4, R10 ;  /* 0x00000004130a7825 */ /* 0x001fc800078e000a */
[----:B---3--:R-:W-:-:S05]  /*0a30*/  FADD R15, R14, R9 ;  /* 0x000000090e0f7221 */ /* 0x008fca0000000000 */
[----:B------:R0:W-:Y:S04]  /*0a40*/  STG.E desc[UR14][R4.64], R15 ;  /* 0x0000000f04007986 */ /* 0x0001e8000c10190e */
[----:B------:R-:W2:Y:S04]  /*0a50*/  LDG.E R10, desc[UR16][R10.64] ;  /* 0x000000100a0a7981 */ /* 0x000ea8000c1e1900 */
[----:B------:R-:W2:Y:S01]  /*0a60*/  LDG.E R19, desc[UR18][R6.64] ;  /* 0x0000001206137981 */ /* 0x000ea2000c1e1900 */
[----:B------:R-:W-:Y:S01]  /*0a70*/  IADD3 R18, P0, PT, R8, UR5, RZ ;  /* 0x0000000508127c10 */ /* 0x000fe2000ff1e0ff */
[----:B--2---:R-:W-:-:S05]  /*0a80*/  FFMA R19, R10, R9, R19 ;  /* 0x000000090a137223 */ /* 0x004fca0000000013 */
[----:B------:R2:W-:Y:S04]  /*0a90*/  STG.E desc[UR14][R6.64], R19 ;  /* 0x0000001306007986 */ /* 0x0005e8000c10190e */
[----:B------:R-:W0:Y:S01]  /*0aa0*/  LDG.E R14, desc[UR16][R4.64] ;  /* 0x00000010040e7981 */ /* 0x000e22000c1e1900 */
[----:B------:R-:W-:Y:S01]  /*0ab0*/  IMAD.X R11, RZ, RZ, RZ, P0 ;  /* 0x000000ffff0b7224 */ /* 0x000fe200000e06ff */
[----:B-1----:R-:W-:-:S04]  /*0ac0*/  LEA R10, P0, R18, R20, 0x2 ;  /* 0x00000014120a7211 */ /* 0x002fc800078010ff */
[----:B------:R-:W-:Y:S01]  /*0ad0*/  LEA.HI.X R11, R18, R21, R11, 0x2, P0 ;  /* 0x00000015120b7211 */ /* 0x000fe200000f140b */
[----:B0-----:R-:W-:-:S05]  /*0ae0*/  FADD R15, R14, R9 ;  /* 0x000000090e0f7221 */ /* 0x001fca0000000000 */
[----:B------:R0:W-:Y:S04]  /*0af0*/  STG.E desc[UR14][R4.64], R15 ;  /* 0x0000000f04007986 */ /* 0x0001e8000c10190e */
[----:B------:R-:W3:Y:S04]  /*0b00*/  LDG.E R14, desc[UR16][R10.64+0x4] ;  /* 0x000004100a0e7981 */ /* 0x000ee8000c1e1900 */
[----:B--2---:R-:W3:Y:S02]  /*0b10*/  LDG.E R19, desc[UR18][R6.64] ;  /* 0x0000001206137981 */ /* 0x004ee4000c1e1900 */
[----:B---3--:R-:W-:-:S05]  /*0b20*/  FFMA R19, R14, R9, R19 ;  /* 0x000000090e137223 */ /* 0x008fca0000000013 */
[----:B------:R-:W-:Y:S04]  /*0b30*/  STG.E desc[UR14][R6.64], R19 ;  /* 0x0000001306007986 */ /* 0x000fe8000c10190e */
[----:B------:R-:W0:Y:S02]  /*0b40*/  LDG.E R14, desc[UR16][R4.64] ;  /* 0x00000010040e7981 */ /* 0x000e24000c1e1900 */
[----:B0-----:R-:W-:-:S05]  /*0b50*/  FADD R15, R14, R9 ;  /* 0x000000090e0f7221 */ /* 0x001fca0000000000 */
[----:B------:R0:W-:Y:S04]  /*0b60*/  STG.E desc[UR14][R4.64], R15 ;  /* 0x0000000f04007986 */ /* 0x0001e8000c10190e */
[----:B------:R-:W2:Y:S04]  /*0b70*/  LDG.E R14, desc[UR16][R10.64+0x8] ;  /* 0x000008100a0e7981 */ /* 0x000ea8000c1e1900 */
[----:B------:R-:W2:Y:S02]  /*0b80*/  LDG.E R21, desc[UR18][R6.64] ;  /* 0x0000001206157981 */ /* 0x000ea4000c1e1900 */
[----:B--2---:R-:W-:-:S05]  /*0b90*/  FFMA R21, R14, R9, R21 ;  /* 0x000000090e157223 */ /* 0x004fca0000000015 */
[----:B------:R2:W-:Y:S04]  /*0ba0*/  STG.E desc[UR14][R6.64], R21 ;  /* 0x0000001506007986 */ /* 0x0005e8000c10190e */
[----:B------:R-:W0:Y:S02]  /*0bb0*/  LDG.E R14, desc[UR16][R4.64] ;  /* 0x00000010040e7981 */ /* 0x000e24000c1e1900 */
[----:B0-----:R-:W-:-:S05]  /*0bc0*/  FADD R15, R14, R9 ;  /* 0x000000090e0f7221 */ /* 0x001fca0000000000 */
[----:B------:R2:W-:Y:S04]  /*0bd0*/  STG.E desc[UR14][R4.64], R15 ;  /* 0x0000000f04007986 */ /* 0x0005e8000c10190e */
[----:B------:R-:W3:Y:S04]  /*0be0*/  LDG.E R10, desc[UR16][R10.64+0xc] ;  /* 0x00000c100a0a7981 */ /* 0x000ee8000c1e1900 */
[----:B------:R-:W3:Y:S01]  /*0bf0*/  LDG.E R19, desc[UR18][R6.64] ;  /* 0x0000001206137981 */ /* 0x000ee2000c1e1900 */
[----:B------:R-:W-:Y:S01]  /*0c00*/  UIADD3 UR5, UPT, UPT, UR5, 0x4, URZ ;  /* 0x0000000405057890 */ /* 0x000fe2000fffe0ff */
[----:B---3--:R-:W-:-:S05]  /*0c10*/  FFMA R19, R10, R9, R19 ;  /* 0x000000090a137223 */ /* 0x008fca0000000013 */
[----:B------:R2:W-:Y:S06]  /*0c20*/  STG.E desc[UR14][R6.64], R19 ;  /* 0x0000001306007986 */ /* 0x0005ec000c10190e */
.L_x_8:
[----:B------:R-:W-:Y:S05]  /*0c30*/  BRA.U !UP2, `(.L_x_7) ;  /* 0x000000010ad47547 */ /* 0x000fea000b800000 */
[----:B------:R-:W-:Y:S02]  /*0c40*/  UISETP.NE.AND UP2, UPT, UR12, 0x1, UPT ;  /* 0x000000010c00788c */ /* 0x000fe4000bf45270 */
[----:B------:R-:W-:-:S07]  /*0c50*/  ULOP3.LUT UP3, URZ, UR11, 0x1, URZ, 0xc0, !UPT ;  /* 0x000000010bff7892 */ /* 0x000fce000f86c0ff */
[----:B------:R-:W-:Y:S05]  /*0c60*/  BRA.U !UP2, `(.L_x_9) ;  /* 0x000000010a7c7547 */ /* 0x000fea000b800000 */
[C---:B0-----:R-:W-:Y:S01]  /*0c70*/  R2UR UR10, R16.reuse ;  /* 0x00000000100a72ca */ /* 0x041fe200000e0000 */
[----:B------:R-:W0:Y:S01]  /*0c80*/  LDC.64 R10, c[0x0][0x380] ;  /* 0x0000e000ff0a7b82 */ /* 0x000e220000000a00 */
[C---:B------:R-:W-:Y:S01]  /*0c90*/  R2UR UR11, R17.reuse ;  /* 0x00000000110b72ca */ /* 0x040fe200000e0000 */
[----:B--2---:R-:W2:Y:S01]  /*0ca0*/  MUFU.EX2 R15, R0 ;  /* 0x00000000000f7308 */ /* 0x004ea20000000800 */
[C---:B------:R-:W-:Y:S02]  /*0cb0*/  R2UR UR14, R16.reuse ;  /* 0x00000000100e72ca */ /* 0x040fe400000e0000 */
[C---:B------:R-:W-:Y:S02]  /*0cc0*/  R2UR UR15, R17.reuse ;  /* 0x00000000110f72ca */ /* 0x040fe400000e0000 */
[----:B------:R-:W-:Y:S01]  /*0cd0*/  R2UR UR16, R16 ;  /* 0x00000000101072ca */ /* 0x000fe200000e0000 */
[----:B------:R-:W3:Y:S06]  /*0ce0*/  LDC.64 R22, c[0x0][0x380] ;  /* 0x0000e000ff167b82 */ /* 0x000eec0000000a00 */
[----:B------:R-:W4:Y:S01]  /*0cf0*/  LDG.E R9, desc[UR10][R4.64] ;  /* 0x0000000a04097981 */ /* 0x000f22000c1e1900 */
[----:B------:R-:W-:-:S02]  /*0d00*/  R2UR UR17, R17 ;  /* 0x00000000111172ca */ /* 0x000fc400000e0000 */
[----:B-1----:R-:W-:Y:S01]  /*0d10*/  IADD3 R19, PT, PT, R8, UR5, RZ ;  /* 0x0000000508137c10 */ /* 0x002fe2000fffe0ff */
[----:B--2---:R-:W-:-:S04]  /*0d20*/  FMUL R18, R2, R15 ;  /* 0x0000000f02127220 */ /* 0x004fc80000400000 */
[----:B0-----:R-:W-:-:S04]  /*0d30*/  IMAD.WIDE.U32 R10, R19, 0x4, R10 ;  /* 0x00000004130a7825 */ /* 0x001fc800078e000a */
[----:B----4-:R-:W-:-:S05]  /*0d40*/  FADD R9, R9, R18 ;  /* 0x0000001209097221 */ /* 0x010fca0000000000 */
        /* <DEDUP_REMOVED lines=8> */
[----:B---3--:R-:W-:-:S04]  /*0dd0*/  LEA R10, P0, R19, R22, 0x2 ;  /* 0x00000016130a7211 */ /* 0x008fc800078010ff */
[----:B------:R-:W-:Y:S01]  /*0de0*/  LEA.HI.X R11, R19, R23, R20, 0x2, P0 ;  /* 0x00000017130b7211 */ /* 0x000fe200000f1414 */
[----:B0-----:R-:W-:-:S05]  /*0df0*/  FADD R9, R14, R18 ;  /* 0x000000120e097221 */ /* 0x001fca0000000000 */
[----:B------:R3:W-:Y:S04]  /*0e00*/  STG.E desc[UR10][R4.64], R9 ;  /* 0x0000000904007986 */ /* 0x0007e8000c10190a */
[----:B------:R-:W2:Y:S04]  /*0e10*/  LDG.E R10, desc[UR14][R10.64+0x4] ;  /* 0x0000040e0a0a7981 */ /* 0x000ea8000c1e1900 */
[----:B-1----:R-:W2:Y:S01]  /*0e20*/  LDG.E R15, desc[UR16][R6.64] ;  /* 0x00000010060f7981 */ /* 0x002ea2000c1e1900 */
[----:B------:R-:W-:Y:S01]  /*0e30*/  UIADD3 UR5, UPT, UPT, UR5, 0x2, URZ ;  /* 0x0000000205057890 */ /* 0x000fe2000fffe0ff */
[----:B--2---:R-:W-:-:S05]  /*0e40*/  FFMA R15, R10, R18, R15 ;  /* 0x000000120a0f7223 */ /* 0x004fca000000000f */
[----:B------:R3:W-:Y:S06]  /*0e50*/  STG.E desc[UR10][R6.64], R15 ;  /* 0x0000000f06007986 */ /* 0x0007ec000c10190a */
.L_x_9:
[----:B------:R-:W-:Y:S05]  /*0e60*/  BRA.U !UP3, `(.L_x_7) ;  /* 0x000000010b487547 */ /* 0x000fea000b800000 */
[----:B0-----:R-:W-:Y:S01]  /*0e70*/  R2UR UR10, R16 ;  /* 0x00000000100a72ca */ /* 0x001fe200000e0000 */
[----:B------:R-:W0:Y:S01]  /*0e80*/  LDC.64 R10, c[0x0][0x380] ;  /* 0x0000e000ff0a7b82 */ /* 0x000e220000000a00 */
[----:B------:R-:W-:-:S13]  /*0e90*/  R2UR UR11, R17 ;  /* 0x00000000110b72ca */ /* 0x000fda00000e0000 */
[----:B---3--:R-:W3:Y:S01]  /*0ea0*/  LDG.E R9, desc[UR10][R4.64] ;  /* 0x0000000a04097981 */ /* 0x008ee2000c1e1900 */
[----:B--2---:R-:W2:Y:S01]  /*0eb0*/  MUFU.EX2 R15, R0 ;  /* 0x00000000000f7308 */ /* 0x004ea20000000800 */
[----:B------:R-:W-:Y:S01]  /*0ec0*/  R2UR UR14, R16 ;  /* 0x00000000100e72ca */ /* 0x000fe200000e0000 */
[----:B-1----:R-:W-:Y:S01]  /*0ed0*/  VIADD R19, R8, UR5 ;  /* 0x0000000508137c36 */ /* 0x002fe20008000000 */
[C---:B------:R-:W-:Y:S02]  /*0ee0*/  R2UR UR15, R17.reuse ;  /* 0x00000000110f72ca */ /* 0x040fe400000e0000 */
[----:B------:R-:W-:Y:S02]  /*0ef0*/  R2UR UR16, R16 ;  /* 0x00000000101072ca */ /* 0x000fe400000e0000 */
[----:B------:R-:W-:Y:S01]  /*0f00*/  R2UR UR17, R17 ;  /* 0x00000000111172ca */ /* 0x000fe200000e0000 */
[----:B--2---:R-:W-:-:S04]  /*0f10*/  FMUL R14, R2, R15 ;  /* 0x0000000f020e7220 */ /* 0x004fc80000400000 */
[----:B---3--:R-:W-:Y:S01]  /*0f20*/  FADD R15, R9, R14 ;  /* 0x0000000e090f7221 */ /* 0x008fe20000000000 */
[----:B0-----:R-:W-:-:S04]  /*0f30*/  IMAD.WIDE.U32 R8, R19, 0x4, R10 ;  /* 0x0000000413087825 */ /* 0x001fc800078e000a */
[----:B------:R4:W-:Y:S04]  /*0f40*/  STG.E desc[UR10][R4.64], R15 ;  /* 0x0000000f04007986 */ /* 0x0009e8000c10190a */
[----:B------:R-:W2:Y:S04]  /*0f50*/  LDG.E R8, desc[UR14][R8.64] ;  /* 0x0000000e08087981 */ /* 0x000ea8000c1e1900 */
[----:B------:R-:W2:Y:S02]  /*0f60*/  LDG.E R11, desc[UR16][R6.64] ;  /* 0x00000010060b7981 */ /* 0x000ea4000c1e1900 */
[----:B--2---:R-:W-:-:S05]  /*0f70*/  FFMA R11, R8, R14, R11 ;  /* 0x0000000e080b7223 */ /* 0x004fca000000000b */
[----:B------:R4:W-:Y:S02]  /*0f80*/  STG.E desc[UR10][R6.64], R11 ;  /* 0x0000000b06007986 */ /* 0x0009e4000c10190a */
.L_x_7:
[----:B------:R-:W-:-:S06]  /*0f90*/  UIADD3 UR4, UPT, UPT, UR4, 0x1, URZ ;  /* 0x0000000104047890 */ /* 0x000fcc000fffe0ff */
[----:B------:R-:W-:-:S13]  /*0fa0*/  ISETP.NE.AND P0, PT, R3, UR4, PT ;  /* 0x0000000403007c0c */ /* 0x000fda000bf05270 */
[----:B------:R-:W-:Y:S05]  /*0fb0*/  @!P0 BRA `(.L_x_2) ;  /* 0x0000001000388947 */ /* 0x000fea0003800000 */
[----:B------:R-:W-:Y:S05]  /*0fc0*/  BRA `(.L_x_10) ;  /* 0xfffffff400087947 */ /* 0x000fea000383ffff */
.L_x_3:
[----:B------:R-:W-:Y:S01]  /*0fd0*/  IADD3 R7, PT, PT, R11, R11, RZ ;  /* 0x0000000b0b077210 */ /* 0x000fe20007ffe0ff */
[----:B------:R-:W-:-:S04]  /*0fe0*/  IMAD.MOV.U32 R8, RZ, RZ, RZ ;  /* 0x000000ffff087224 */ /* 0x000fc800078e00ff */
[----:B------:R-:W-:-:S05]  /*0ff0*/  VIADD R10, R7, 0x1 ;  /* 0x00000001070a7836 */ /* 0x000fca0000000000 */
[----:B------:R-:W-:-:S07]  /*1000*/  LOP3.LUT R6, R10, 0xfffffffc, RZ, 0xc0, !PT ;  /* 0xfffffffc0a067812 */ /* 0x000fce00078ec0ff */
.L_x_19:
[----:B-1----:R-:W-:-:S07]  /*1010*/  HFMA2 R5, -RZ, RZ, 0, 0 ;  /* 0x00000000ff057431 */ /* 0x002fce00000001ff */
.L_x_18:
[----:B------:R-:W-:Y:S01]  /*1020*/  IMAD.MOV R4, RZ, RZ, -R11 ;  /* 0x000000ffff047224 */ /* 0x000fe200078e0a0b */
[----:B------:R-:W-:-:S03]  /*1030*/  CS2R R2, SRZ ;  /* 0x0000000000027805 */ /* 0x000fc6000001ff00 */
[----:B-1----:R-:W-:-:S07]  /*1040*/  IMAD.MOV.U32 R37, RZ, RZ, R4 ;  /* 0x000000ffff257224 */ /* 0x002fce00078e0004 */
.L_x_15:
[----:B------:R-:W1:Y:S01]  /*1050*/  LDC R0, c[0x0][0x3a0] ;  /* 0x0000e800ff007b82 */ /* 0x000e620000000800 */
[----:B------:R-:W-:Y:S01]  /*1060*/  IADD3 R15, PT, PT, R12, R37, RZ ;  /* 0x000000250c0f7210 */ /* 0x000fe20007ffe0ff */
[----:B------:R-:W-:Y:S01]  /*1070*/  IMAD.MOV R14, RZ, RZ, -R37 ;  /* 0x000000ffff0e7224 */ /* 0x000fe200078e0a25 */
[----:B------:R-:W-:Y:S01]  /*1080*/  MOV R28, R4 ;  /* 0x00000004001c7202 */ /* 0x000fe20000000f00 */
[----:B------:R-:W-:Y:S01]  /*1090*/  IMAD.IADD R19, R37, 0x1, R8 ;  /* 0x0000000125137824 */ /* 0x000fe200078e0208 */
[----:B-1----:R-:W-:-:S04]  /*10a0*/  ISETP.GE.U32.AND P0, PT, R15, R0, PT ;  /* 0x000000000f00720c */ /* 0x002fc80003f06070 */
[----:B------:R-:W-:Y:S02]  /*10b0*/  ISETP.GE.U32.AND P1, PT, R19, R0, PT ;  /* 0x000000001300720c */ /* 0x000fe40003f26070 */
[-C--:B------:R-:W-:Y:S02]  /*10c0*/  SEL R15, R37, R14.reuse, !P0 ;  /* 0x0000000e250f7207 */ /* 0x080fe40004000000 */
[----:B------:R-:W-:Y:S02]  /*10d0*/  ISETP.GE.U32.AND P0, PT, R7, 0x3, PT ;  /* 0x000000030700780c */ /* 0x000fe40003f06070 */
[----:B------:R-:W-:Y:S01]  /*10e0*/  SEL R19, R37, R14, !P1 ;  /* 0x0000000e25137207 */ /* 0x000fe20004800000 */
[----:B------:R-:W-:Y:S01]  /*10f0*/  IMAD.MOV.U32 R14, RZ, RZ, R3 ;  /* 0x000000ffff0e7224 */ /* 0x000fe200078e0003 */
[----:B------:R-:W-:-:S03]  /*1100*/  IADD3 R15, PT, PT, R12, R15, RZ ;  /* 0x0000000f0c0f7210 */ /* 0x000fc60007ffe0ff */
[----:B------:R-:W-:Y:S02]  /*1110*/  IMAD.IADD R19, R19, 0x1, R8 ;  /* 0x0000000113137824 */ /* 0x000fe400078e0208 */
[-C--:B------:R-:W-:Y:S02]  /*1120*/  IMAD R15, R15, R0.reuse, R13 ;  /* 0x000000000f0f7224 */ /* 0x080fe400078e020d */
[----:B------:R-:W-:Y:S02]  /*1130*/  IMAD R29, R19, R0, R5 ;  /* 0x00000000131d7224 */ /* 0x000fe400078e0205 */
[----:B------:R-:W-:Y:S05]  /*1140*/  @!P0 BRA `(.L_x_11) ;  /* 0x0000000400808947 */ /* 0x000fea0003800000 */
[----:B------:R-:W-:Y:S01]  /*1150*/  IMAD.MOV.U32 R31, RZ, RZ, RZ ;  /* 0x000000ffff1f7224 */ /* 0x000fe200078e00ff */
[----:B------:R-:W-:Y:S01]  /*1160*/  MOV R28, R4 ;  /* 0x00000004001c7202 */ /* 0x000fe20000000f00 */
[----:B------:R-:W-:-:S07]  /*1170*/  IMAD.MOV.U32 R14, RZ, RZ, R3 ;  /* 0x000000ffff0e7224 */ /* 0x000fce00078e0003 */
.L_x_12:
[----:B------:R-:W1:Y:S01]  /*1180*/  LDC.64 R18, c[0x0][0x380] ;  /* 0x0000e000ff127b82 */ /* 0x000e620000000a00 */
[----:B------:R-:W-:Y:S01]  /*1190*/  IMAD.IADD R33, R13, 0x1, R28 ;  /* 0x000000010d217824 */ /* 0x000fe200078e021c */
[C---:B------:R-:W-:Y:S01]  /*11a0*/  IADD3 R21, PT, PT, -R28.reuse, RZ, RZ ;  /* 0x000000ff1c157210 */ /* 0x040fe20007ffe1ff */
[----:B------:R-:W-:Y:S01]  /*11b0*/  IMAD.IADD R35, R28, 0x1, R5 ;  /* 0x000000011c237824 */ /* 0x000fe200078e0205 */
[----:B0-----:R-:W-:Y:S02]  /*11c0*/  R2UR UR4, R16 ;  /* 0x00000000100472ca */ /* 0x001fe400000e0000 */
[-C--:B------:R-:W-:Y:S02]  /*11d0*/  ISETP.GE.U32.AND P0, PT, R33, R0.reuse, PT ;  /* 0x000000002100720c */ /* 0x080fe40003f06070 */
[----:B------:R-:W-:Y:S02]  /*11e0*/  ISETP.GE.U32.AND P1, PT, R35, R0, PT ;  /* 0x000000002300720c */ /* 0x000fe40003f26070 */
[----:B------:R-:W-:-:S02]  /*11f0*/  SEL R20, R28, R21, !P0 ;  /* 0x000000151c147207 */ /* 0x000fc40004000000 */
[----:B------:R-:W-:Y:S02]  /*1200*/  SEL R22, R28, R21, !P1 ;  /* 0x000000151c167207 */ /* 0x000fe40004800000 */
[----:B------:R-:W-:Y:S01]  /*1210*/  R2UR UR5, R17 ;  /* 0x00000000110572ca */ /* 0x000fe200000e0000 */
[----:B------:R-:W-:Y:S01]  /*1220*/  IMAD.IADD R23, R15, 0x1, R20 ;  /* 0x000000010f177824 */ /* 0x000fe200078e0214 */
[----:B------:R-:W-:Y:S01]  /*1230*/  R2UR UR6, R16 ;  /* 0x00000000100672ca */ /* 0x000fe200000e0000 */
[----:B------:R-:W-:Y:S01]  /*1240*/  IMAD.IADD R21, R29, 0x1, R22 ;  /* 0x000000011d157824 */ /* 0x000fe200078e0216 */
[----:B------:R-:W-:Y:S01]  /*1250*/  R2UR UR7, R17 ;  /* 0x00000000110772ca */ /* 0x000fe200000e0000 */
[----:B-1----:R-:W-:-:S04]  /*1260*/  IMAD.WIDE R22, R23, 0x4, R18 ;  /* 0x0000000417167825 */ /* 0x002fc800078e0212 */
[----:B------:R-:W-:-:S04]  /*1270*/  IMAD.WIDE R20, R21, 0x4, R18 ;  /* 0x0000000415147825 */ /* 0x000fc800078e0212 */
[----:B------:R-:W2:Y:S04]  /*1280*/  LDG.E R22, desc[UR4][R22.64] ;  /* 0x0000000416167981 */ /* 0x000ea8000c1e1900 */
[----:B------:R0:W2:Y:S01]  /*1290*/  LDG.E R21, desc[UR6][R20.64] ;  /* 0x0000000614157981 */ /* 0x0000a2000c1e1900 */
[----:B------:R-:W-:Y:S01]  /*12a0*/  VIADD R27, R35, 0x1 ;  /* 0x00000001231b7836 */ /* 0x000fe20000000000 */
[----:B------:R-:W-:Y:S01]  /*12b0*/  IADD3 R25, PT, PT, R33, 0x1, RZ ;  /* 0x0000000121197810 */ /* 0x000fe20007ffe0ff */
[C---:B------:R-:W-:Y:S02]  /*12c0*/  VIADD R32, R28.reuse, 0x1 ;  /* 0x000000011c207836 */ /* 0x040fe40000000000 */
[----:B------:R-:W-:Y:S01]  /*12d0*/  VIADD R24, R35, 0x2 ;  /* 0x0000000223187836 */ /* 0x000fe20000000000 */
[-C--:B------:R-:W-:Y:S01]  /*12e0*/  ISETP.GE.U32.AND P0, PT, R25, R0.reuse, PT ;  /* 0x000000001900720c */ /* 0x080fe20003f06070 */
[----:B------:R-:W-:Y:S01]  /*12f0*/  VIADD R26, R28, 0x2 ;  /* 0x000000021c1a7836 */ /* 0x000fe20000000000 */
[----:B------:R-:W-:-:S02]  /*1300*/  ISETP.GE.U32.AND P1, PT, R27, R0, PT ;  /* 0x000000001b00720c */ /* 0x000fc40003f26070 */
[----:B------:R-:W-:Y:S02]  /*1310*/  IADD3 R27, PT, PT, R33, 0x2, RZ ;  /* 0x00000002211b7810 */ /* 0x000fe40007ffe0ff */
[----:B------:R-:W-:Y:S02]  /*1320*/  LOP3.LUT R25, RZ, R28, RZ, 0x33, !PT ;  /* 0x0000001cff197212 */ /* 0x000fe400078e33ff */
[-C--:B------:R-:W-:Y:S02]  /*1330*/  ISETP.GE.U32.AND P2, PT, R27, R0.reuse, PT ;  /* 0x000000001b00720c */ /* 0x080fe40003f46070 */
[----:B0-----:R-:W-:Y:S02]  /*1340*/  SEL R20, R32, R25, !P0 ;  /* 0x0000001920147207 */ /* 0x001fe40004000000 */
[----:B------:R-:W-:Y:S02]  /*1350*/  IADD3 R23, PT, PT, -R28, -0x2, RZ ;  /* 0xfffffffe1c177810 */ /* 0x000fe40007ffe1ff */
[----:B------:R-:W-:-:S02]  /*1360*/  ISETP.GE.U32.AND P3, PT, R24, R0, PT ;  /* 0x000000001800720c */ /* 0x000fc40003f66070 */
[----:B------:R-:W-:Y:S02]  /*1370*/  SEL R32, R32, R25, !P1 ;  /* 0x0000001920207207 */ /* 0x000fe40004800000 */
[CC--:B------:R-:W-:Y:S02]  /*1380*/  SEL R34, R26.reuse, R23.reuse, !P2 ;  /* 0x000000171a227207 */ /* 0x0c0fe40005000000 */
[----:B------:R-:W-:Y:S01]  /*1390*/  SEL R26, R26, R23, !P3 ;  /* 0x000000171a1a7207 */ /* 0x000fe20005800000 */
[----:B------:R-:W-:Y:S01]  /*13a0*/  IMAD.IADD R23, R29, 0x1, R32 ;  /* 0x000000011d177824 */ /* 0x000fe200078e0220 */
[----:B------:R-:W-:-:S05]  /*13b0*/  IADD3 R25, PT, PT, R15, R20, RZ ;  /* 0x000000140f197210 */ /* 0x000fca0007ffe0ff */
[----:B------:R-:W-:-:S05]  /*13c0*/  IMAD.WIDE R24, R25, 0x4, R18 ;  /* 0x0000000419187825 */ /* 0x000fca00078e0212 */
[----:B------:R0:W3:Y:S01]  /*13d0*/  LDG.E R32, desc[UR4][R24.64] ;  /* 0x0000000418207981 */ /* 0x0000e2000c1e1900 */
[----:B--2---:R-:W-:Y:S01]  /*13e0*/  FADD R30, R22, -R21 ;  /* 0x80000015161e7221 */ /* 0x004fe20000000000 */
[----:B------:R-:W-:Y:S01]  /*13f0*/  IMAD.WIDE R22, R23, 0x4, R18 ;  /* 0x0000000417167825 */ /* 0x000fe200078e0212 */
[----:B------:R-:W1:Y:S05]  /*1400*/  LDC.64 R20, c[0x0][0x3a8] ;  /* 0x0000ea00ff147b82 */ /* 0x000e6a0000000a00 */
[----:B------:R2:W3:Y:S01]  /*1410*/  LDG.E R23, desc[UR6][R22.64] ;  /* 0x0000000616177981 */ /* 0x0004e2000c1e1900 */
[----:B------:R-:W-:Y:S02]  /*1420*/  R2UR UR8, R16 ;  /* 0x00000000100872ca */ /* 0x000fe400000e0000 */
[----:B------:R-:W-:Y:S01]  /*1430*/  R2UR UR9, R17 ;  /* 0x00000000110972ca */ /* 0x000fe200000e0000 */
[----:B------:R-:W-:-:S02]  /*1440*/  IMAD.IADD R27, R15, 0x1, R34 ;  /* 0x000000010f1b7824 */ /* 0x000fc400078e0222 */
[----:B------:R-:W-:Y:S02]  /*1450*/  VIADD R33, R33, 0x3 ;  /* 0x0000000321217836 */ /* 0x000fe40000000000 */
[----:B0-----:R-:W-:-:S04]  /*1460*/  IMAD.WIDE R24, R27, 0x4, R18 ;  /* 0x000000041b187825 */ /* 0x001fc800078e0212 */
[----:B------:R-:W-:Y:S01]  /*1470*/  VIADD R35, R35, 0x3 ;  /* 0x0000000323237836 */ /* 0x000fe20000000000 */
[-C--:B------:R-:W-:Y:S02]  /*1480*/  ISETP.GE.U32.AND P0, PT, R33, R0.reuse, PT ;  /* 0x000000002100720c */ /* 0x080fe40003f06070 */
[C---:B--2---:R-:W-:Y:S01]  /*1490*/  IADD3 R22, PT, PT, R28.reuse, 0x3, RZ ;  /* 0x000000031c167810 */ /* 0x044fe20007ffe0ff */
[----:B------:R0:W2:Y:S01]  /*14a0*/  LDG.E R34, desc[UR8][R24.64] ;  /* 0x0000000818227981 */ /* 0x0000a2000c1e1900 */
[----:B------:R-:W-:Y:S02]  /*14b0*/  ISETP.GE.U32.AND P1, PT, R35, R0, PT ;  /* 0x000000002300720c */ /* 0x000fe40003f26070 */
[----:B------:R-:W-:Y:S02]  /*14c0*/  IADD3 R27, PT, PT, R29, R26, RZ ;  /* 0x0000001a1d1b7210 */ /* 0x000fe40007ffe0ff */
[----:B0-----:R-:W-:Y:S01]  /*14d0*/  IADD3 R25, PT, PT, -R28, -0x3, RZ ;  /* 0xfffffffd1c197810 */ /* 0x001fe20007ffe1ff */
[----:B-1----:R-:W-:-:S03]  /*14e0*/  IMAD.WIDE R20, R14, 0x4, R20 ;  /* 0x000000040e147825 */ /* 0x002fc600078e0214 */
[CC--:B------:R-:W-:Y:S02]  /*14f0*/  SEL R24, R22.reuse, R25.reuse, !P0 ;  /* 0x0000001916187207 */ /* 0x0c0fe40004000000 */
[----:B------:R-:W-:Y:S02]  /*1500*/  SEL R22, R22, R25, !P1 ;  /* 0x0000001916167207 */ /* 0x000fe40004800000 */
[C---:B------:R-:W-:Y:S02]  /*1510*/  R2UR UR10, R16.reuse ;  /* 0x00000000100a72ca */ /* 0x040fe400000e0000 */
[----:B------:R-:W-:Y:S01]  /*1520*/  R2UR UR11, R17 ;  /* 0x00000000110b72ca */ /* 0x000fe200000e0000 */
[----:B------:R-:W-:Y:S01]  /*1530*/  IMAD.IADD R25, R15, 0x1, R24 ;  /* 0x000000010f197824 */ /* 0x000fe200078e0218 */
[----:B------:R-:W-:Y:S01]  /*1540*/  R2UR UR12, R16 ;  /* 0x00000000100c72ca */ /* 0x000fe200000e0000 */
[----:B------:R-:W-:Y:S01]  /*1550*/  IMAD.WIDE R26, R27, 0x4, R18 ;  /* 0x000000041b1a7825 */ /* 0x000fe200078e0212 */
[----:B------:R-:W-:Y:S01]  /*1560*/  R2UR UR13, R17 ;  /* 0x00000000110d72ca */ /* 0x000fe200000e0000 */
[----:B------:R-:W4:Y:S02]  /*1570*/  LDG.E R36, desc[UR4][R20.64] ;  /* 0x0000000414247981 */ /* 0x000f24000c1e1900 */
[----:B------:R-:W-:-:S02]  /*1580*/  IMAD.IADD R33, R29, 0x1, R22 ;  /* 0x000000011d217824 */ /* 0x000fc400078e0216 */
[--C-:B------:R-:W-:Y:S01]  /*1590*/  IMAD.WIDE R24, R25, 0x4, R18.reuse ;  /* 0x0000000419187825 */ /* 0x100fe200078e0212 */
[----:B------:R-:W2:Y:S03]  /*15a0*/  LDG.E R27, desc[UR6][R26.64] ;  /* 0x000000061a1b7981 */ /* 0x000ea6000c1e1900 */
[----:B------:R-:W-:Y:S01]  /*15b0*/  IMAD.WIDE R18, R33, 0x4, R18 ;  /* 0x0000000421127825 */ /* 0x000fe200078e0212 */
[----:B------:R-:W5:Y:S04]  /*15c0*/  LDG.E R22, desc[UR4][R20.64+0x4] ;  /* 0x0000040414167981 */ /* 0x000f68000c1e1900 */
[----:B------:R-:W5:Y:S04]  /*15d0*/  LDG.E R24, desc[UR8][R24.64] ;  /* 0x0000000818187981 */ /* 0x000f68000c1e1900 */
[----:B------:R-:W5:Y:S04]  /*15e0*/  LDG.E R19, desc[UR10][R18.64] ;  /* 0x0000000a12137981 */ /* 0x000f68000c1e1900 */
[----:B------:R-:W5:Y:S01]  /*15f0*/  LDG.E R26, desc[UR12][R20.64+0xc] ;  /* 0x00000c0c141a7981 */ /* 0x000f62000c1e1900 */
[----:B---3--:R-:W-:-:S03]  /*1600*/  FADD R32, R32, -R23 ;  /* 0x8000001720207221 */ /* 0x008fc60000000000 */
[----:B------:R-:W3:Y:S01]  /*1610*/  LDG.E R23, desc[UR6][R20.64+0x8] ;  /* 0x0000080614177981 */ /* 0x000ee2000c1e1900 */
[----:B------:R-:W-:Y:S01]  /*1620*/  IADD3 R31, PT, PT, R31, 0x4, RZ ;  /* 0x000000041f1f7810 */ /* 0x000fe20007ffe0ff */
[----:B------:R-:W-:-:S03]  /*1630*/  FMUL R30, R30, R30 ;  /* 0x0000001e1e1e7220 */ /* 0x000fc60000400000 */
[----:B------:R-:W-:Y:S01]  /*1640*/  ISETP.NE.AND P0, PT, R31, R6, PT ;  /* 0x000000061f00720c */ /* 0x000fe20003f05270 */
[----:B------:R-:W-:Y:S01]  /*1650*/  FMUL R33, R32, R32 ;  /* 0x0000002020217220 */ /* 0x000fe20000400000 */
[----:B------:R-:W-:Y:S02]  /*1660*/  VIADD R14, R14, 0x4 ;  /* 0x000000040e0e7836 */ /* 0x000fe40000000000 */
[----:B------:R-:W-:Y:S02]  /*1670*/  VIADD R28, R28, 0x4 ;  /* 0x000000041c1c7836 */ /* 0x000fe40000000000 */
[----:B----4-:R-:W-:-:S04]  /*1680*/  FMUL R36, R36, R36 ;  /* 0x0000002424247220 */ /* 0x010fc80000400000 */
[----:B------:R-:W-:Y:S01]  /*1690*/  FFMA R2, R30, R36, R2 ;  /* 0x000000241e027223 */ /* 0x000fe20000000002 */
[----:B--2---:R-:W-:Y:S01]  /*16a0*/  FADD R27, R34, -R27 ;  /* 0x8000001b221b7221 */ /* 0x004fe20000000000 */
[----:B-----5:R-:W-:-:S03]  /*16b0*/  FMUL R22, R22, R22 ;  /* 0x0000001616167220 */ /* 0x020fc60000400000 */
[----:B------:R-:W-:Y:S01]  /*16c0*/  FMUL R27, R27, R27 ;  /* 0x0000001b1b1b7220 */ /* 0x000fe20000400000 */
[----:B------:R-:W-:Y:S01]  /*16d0*/  FFMA R2, R33, R22, R2 ;  /* 0x0000001621027223 */ /* 0x000fe20000000002 */
[----:B------:R-:W-:Y:S01]  /*16e0*/  FADD R24, R24, -R19 ;  /* 0x8000001318187221 */ /* 0x000fe20000000000 */
[----:B------:R-:W-:-:S03]  /*16f0*/  FMUL R26, R26, R26 ;  /* 0x0000001a1a1a7220 */ /* 0x000fc60000400000 */
[----:B------:R-:W-:Y:S01]  /*1700*/  FMUL R19, R24, R24 ;  /* 0x0000001818137220 */ /* 0x000fe20000400000 */
[----:B---3--:R-:W-:-:S04]  /*1710*/  FMUL R23, R23, R23 ;  /* 0x0000001717177220 */ /* 0x008fc80000400000 */
[----:B------:R-:W-:-:S04]  /*1720*/  FFMA R2, R27, R23, R2 ;  /* 0x000000171b027223 */ /* 0x000fc80000000002 */
[----:B------:R-:W-:Y:S01]  /*1730*/  FFMA R2, R19, R26, R2 ;  /* 0x0000001a13027223 */ /* 0x000fe20000000002 */
[----:B------:R-:W-:Y:S06]  /*1740*/  @P0 BRA `(.L_x_12) ;  /* 0xfffffff8008c0947 */ /* 0x000fec000383ffff */
.L_x_11:
[----:B------:R-:W-:Y:S02]  /*1750*/  LOP3.LUT R18, R10, 0x3, RZ, 0xc0, !PT ;  /* 0x000000030a127812 */ /* 0x000fe400078ec0ff */
[C---:B------:R-:W-:Y:S02]  /*1760*/  ISETP.NE.AND P0, PT, R37.reuse, R11, PT ;  /* 0x0000000b2500720c */ /* 0x040fe40003f05270 */
[----:B------:R-:W-:Y:S02]  /*1770*/  ISETP.NE.AND P1, PT, R18, RZ, PT ;  /* 0x000000ff1200720c */ /* 0x000fe40003f25270 */
[----:B------:R-:W-:-:S11]  /*1780*/  IADD3 R37, PT, PT, R37, 0x1, RZ ;  /* 0x0000000125257810 */ /* 0x000fd60007ffe0ff */
[----:B------:R-:W-:Y:S05]  /*1790*/  @!P1 BRA `(.L_x_13) ;  /* 0x0000000400549947 */ /* 0x000fea0003800000 */
[----:B------:R-:W-:Y:S02]  /*17a0*/  ISETP.NE.AND P2, PT, R18, 0x1, PT ;  /* 0x000000011200780c */ /* 0x000fe40003f45270 */
[----:B------:R-:W-:-:S11]  /*17b0*/  LOP3.LUT P1, RZ, R10, 0x1, RZ, 0xc0, !PT ;  /* 0x000000010aff7812 */ /* 0x000fd6000782c0ff */
[----:B------:R-:W-:Y:S05]  /*17c0*/  @!P2 BRA `(.L_x_14) ;  /* 0x0000000000d8a947 */ /* 0x000fea0003800000 */
[----:B------:R-:W-:Y:S01]  /*17d0*/  IMAD.IADD R19, R13, 0x1, R28 ;  /* 0x000000010d137824 */ /* 0x000fe200078e021c */
[----:B------:R-:W1:Y:S01]  /*17e0*/  LDC.64 R20, c[0x0][0x380] ;  /* 0x0000e000ff147b82 */ /* 0x000e620000000a00 */
[----:B------:R-:W-:Y:S01]  /*17f0*/  IMAD.IADD R23, R28, 0x1, R5 ;  /* 0x000000011c177824 */ /* 0x000fe200078e0205 */
[----:B------:R-:W-:Y:S02]  /*1800*/  LOP3.LUT R26, RZ, R28, RZ, 0x33, !PT ;  /* 0x0000001cff1a7212 */ /* 0x000fe400078e33ff */
[-C--:B------:R-:W-:Y:S01]  /*1810*/  ISETP.GE.U32.AND P2, PT, R19, R0.reuse, PT ;  /* 0x000000001300720c */ /* 0x080fe20003f46070 */
[----:B------:R-:W-:Y:S01]  /*1820*/  VIADD R27, R23, 0x1 ;  /* 0x00000001171b7836 */ /* 0x000fe20000000000 */
[----:B------:R-:W-:Y:S02]  /*1830*/  IADD3 R25, PT, PT, R19, 0x1, RZ ;  /* 0x0000000113197810 */ /* 0x000fe40007ffe0ff */
[----:B------:R-:W2:Y:S01]  /*1840*/  LDC.64 R18, c[0x0][0x3a8] ;  /* 0x0000ea00ff127b82 */ /* 0x000ea20000000a00 */
[----:B------:R-:W-:-:S02]  /*1850*/  ISETP.GE.U32.AND P3, PT, R23, R0, PT ;  /* 0x000000001700720c */ /* 0x000fc40003f66070 */
[-C--:B------:R-:W-:Y:S01]  /*1860*/  ISETP.GE.U32.AND P4, PT, R25, R0.reuse, PT ;  /* 0x000000001900720c */ /* 0x080fe20003f86070 */
[----:B------:R-:W-:Y:S01]  /*1870*/  IMAD.MOV R25, RZ, RZ, -R28 ;  /* 0x000000ffff197224 */ /* 0x000fe200078e0a1c */
[C---:B------:R-:W-:Y:S02]  /*1880*/  IADD3 R23, PT, PT, R28.reuse, 0x1, RZ ;  /* 0x000000011c177810 */ /* 0x040fe40007ffe0ff */
[----:B------:R-:W-:Y:S02]  /*1890*/  ISETP.GE.U32.AND P5, PT, R27, R0, PT ;  /* 0x000000001b00720c */ /* 0x000fe40003fa6070 */
[CC--:B------:R-:W-:Y:S02]  /*18a0*/  SEL R22, R28.reuse, R25.reuse, !P2 ;  /* 0x000000191c167207 */ /* 0x0c0fe40005000000 */
[----:B------:R-:W-:Y:S02]  /*18b0*/  SEL R24, R28, R25, !P3 ;  /* 0x000000191c187207 */ /* 0x000fe40005800000 */
[----:B0-----:R-:W-:Y:S01]  /*18c0*/  R2UR UR4, R16 ;  /* 0x00000000100472ca */ /* 0x001fe200000e0000 */
[----:B------:R-:W-:Y:S01]  /*18d0*/  IMAD.IADD R25, R15, 0x1, R22 ;  /* 0x000000010f197824 */ /* 0x000fe200078e0216 */
[----:B------:R-:W-:-:S02]  /*18e0*/  R2UR UR5, R17 ;  /* 0x00000000110572ca */ /* 0x000fc400000e0000 */
[C---:B------:R-:W-:Y:S02]  /*18f0*/  R2UR UR6, R16.reuse ;  /* 0x00000000100672ca */ /* 0x040fe400000e0000 */
[----:B------:R-:W-:Y:S02]  /*1900*/  R2UR UR7, R17 ;  /* 0x00000000110772ca */ /* 0x000fe400000e0000 */
[CC--:B------:R-:W-:Y:S02]  /*1910*/  SEL R30, R23.reuse, R26.reuse, !P4 ;  /* 0x0000001a171e7207 */ /* 0x0c0fe40006000000 */
[----:B------:R-:W-:Y:S01]  /*1920*/  SEL R26, R23, R26, !P5 ;  /* 0x0000001a171a7207 */ /* 0x000fe20006800000 */
[----:B------:R-:W-:Y:S01]  /*1930*/  IMAD.IADD R23, R29, 0x1, R24 ;  /* 0x000000011d177824 */ /* 0x000fe200078e0218 */
[----:B------:R-:W-:Y:S01]  /*1940*/  R2UR UR8, R16 ;  /* 0x00000000100872ca */ /* 0x000fe200000e0000 */
[----:B-1----:R-:W-:Y:S01]  /*1950*/  IMAD.WIDE R24, R25, 0x4, R20 ;  /* 0x0000000419187825 */ /* 0x002fe200078e0214 */
[----:B------:R-:W-:-:S02]  /*1960*/  R2UR UR9, R17 ;  /* 0x00000000110972ca */ /* 0x000fc400000e0000 */
[C---:B------:R-:W-:Y:S01]  /*1970*/  R2UR UR10, R16.reuse ;  /* 0x00000000100a72ca */ /* 0x040fe200000e0000 */
[----:B------:R-:W-:Y:S01]  /*1980*/  IMAD.WIDE R22, R23, 0x4, R20 ;  /* 0x0000000417167825 */ /* 0x000fe200078e0214 */
[----:B------:R-:W-:Y:S01]  /*1990*/  R2UR UR11, R17 ;  /* 0x00000000110b72ca */ /* 0x000fe200000e0000 */
[----:B------:R-:W3:Y:S01]  /*19a0*/  LDG.E R24, desc[UR4][R24.64] ;  /* 0x0000000418187981 */ /* 0x000ee2000c1e1900 */
[----:B------:R-:W-:Y:S01]  /*19b0*/  R2UR UR12, R16 ;  /* 0x00000000100c72ca */ /* 0x000fe200000e0000 */
[----:B------:R-:W-:Y:S01]  /*19c0*/  IMAD.IADD R33, R29, 0x1, R26 ;  /* 0x000000011d217824 */ /* 0x000fe200078e021a */
[----:B------:R-:W-:Y:S02]  /*19d0*/  R2UR UR13, R17 ;  /* 0x00000000110d72ca */ /* 0x000fe400000e0000 */
[----:B------:R-:W-:Y:S01]  /*19e0*/  IADD3 R31, PT, PT, R15, R30, RZ ;  /* 0x0000001e0f1f7210 */ /* 0x000fe20007ffe0ff */
[----:B--2---:R-:W-:Y:S01]  /*19f0*/  IMAD.WIDE R26, R14, 0x4, R18 ;  /* 0x000000040e1a7825 */ /* 0x004fe200078e0212 */
[----:B------:R-:W-:Y:S01]  /*1a00*/  R2UR UR14, R16 ;  /* 0x00000000100e72ca */ /* 0x000fe200000e0000 */
[----:B------:R-:W3:Y:S01]  /*1a10*/  LDG.E R23, desc[UR6][R22.64] ;  /* 0x0000000616177981 */ /* 0x000ee2000c1e1900 */
[----:B------:R-:W-:Y:S01]  /*1a20*/  R2UR UR15, R17 ;  /* 0x00000000110f72ca */ /* 0x000fe200000e0000 */
[----:B------:R-:W-:-:S02]  /*1a30*/  IMAD.WIDE R18, R31, 0x4, R20 ;  /* 0x000000041f127825 */ /* 0x000fc400078e0214 */
[----:B------:R-:W2:Y:S02]  /*1a40*/  LDG.E R31, desc[UR8][R26.64] ;  /* 0x000000081a1f7981 */ /* 0x000ea4000c1e1900 */
[----:B------:R-:W-:Y:S02]  /*1a50*/  IMAD.WIDE R20, R33, 0x4, R20 ;  /* 0x0000000421147825 */ /* 0x000fe400078e0214 */
[----:B------:R-:W4:Y:S04]  /*1a60*/  LDG.E R18, desc[UR10][R18.64] ;  /* 0x0000000a12127981 */ /* 0x000f28000c1e1900 */
[----:B------:R-:W4:Y:S04]  /*1a70*/  LDG.E R21, desc[UR12][R20.64] ;  /* 0x0000000c14157981 */ /* 0x000f28000c1e1900 */
[----:B------:R-:W5:Y:S01]  /*1a80*/  LDG.E R32, desc[UR14][R26.64+0x4] ;  /* 0x0000040e1a207981 */ /* 0x000f62000c1e1900 */
[----:B------:R-:W-:Y:S01]  /*1a90*/  VIADD R14, R14, 0x2 ;  /* 0x000000020e0e7836 */ /* 0x000fe20000000000 */
[----:B------:R-:W-:Y:S01]  /*1aa0*/  IADD3 R28, PT, PT, R28, 0x2, RZ ;  /* 0x000000021c1c7810 */ /* 0x000fe20007ffe0ff */
[----:B---3--:R-:W-:Y:S01]  /*1ab0*/  FADD R30, R24, -R23 ;  /* 0x80000017181e7221 */ /* 0x008fe20000000000 */
[----:B--2---:R-:W-:-:S03]  /*1ac0*/  FMUL R31, R31, R31 ;  /* 0x0000001f1f1f7220 */ /* 0x004fc60000400000 */
[----:B------:R-:W-:Y:S01]  /*1ad0*/  FMUL R25, R30, R30 ;  /* 0x0000001e1e197220 */ /* 0x000fe20000400000 */
[----:B----4-:R-:W-:-:S03]  /*1ae0*/  FADD R22, R18, -R21 ;  /* 0x8000001512167221 */ /* 0x010fc60000000000 */
[----:B------:R-:W-:Y:S01]  /*1af0*/  FFMA R2, R25, R31, R2 ;  /* 0x0000001f19027223 */ /* 0x000fe20000000002 */
[----:B-----5:R-:W-:Y:S01]  /*1b00*/  FMUL R32, R32, R32 ;  /* 0x0000002020207220 */ /* 0x020fe20000400000 */
[----:B------:R-:W-:-:S04]  /*1b10*/  FMUL R23, R22, R22 ;  /* 0x0000001616177220 */ /* 0x000fc80000400000 */
[----:B------:R-:W-:-:S07]  /*1b20*/  FFMA R2, R23, R32, R2 ;  /* 0x0000002017027223 */ /* 0x000fce0000000002 */
.L_x_14:
[----:B------:R-:W-:Y:S05]  /*1b30*/  @!P1 BRA `(.L_x_13) ;  /* 0x00000000006c9947 */ /* 0x000fea0003800000 */
[----:B------:R-:W1:Y:S01]  /*1b40*/  LDC.64 R20, c[0x0][0x380] ;  /* 0x0000e000ff147b82 */ /* 0x000e620000000a00 */
[----:B------:R-:W-:Y:S01]  /*1b50*/  IMAD.IADD R23, R13, 0x1, R28 ;  /* 0x000000010d177824 */ /* 0x000fe200078e021c */
[----:B0-----:R-:W-:Y:S01]  /*1b60*/  R2UR UR4, R16 ;  /* 0x00000000100472ca */ /* 0x001fe200000e0000 */
[C---:B------:R-:W-:Y:S01]  /*1b70*/  IMAD.IADD R25, R28.reuse, 0x1, R5 ;  /* 0x000000011c197824 */ /* 0x040fe200078e0205 */
[----:B------:R-:W-:Y:S02]  /*1b80*/  R2UR UR5, R17 ;  /* 0x00000000110572ca */ /* 0x000fe400000e0000 */
[-C--:B------:R-:W-:Y:S02]  /*1b90*/  ISETP.GE.U32.AND P1, PT, R23, R0.reuse, PT ;  /* 0x000000001700720c */ /* 0x080fe40003f26070 */
[----:B------:R-:W0:Y:S01]  /*1ba0*/  LDC.64 R18, c[0x0][0x3a8] ;  /* 0x0000ea00ff127b82 */ /* 0x000e220000000a00 */
[----:B------:R-:W-:Y:S02]  /*1bb0*/  IADD3 R23, PT, PT, -R28, RZ, RZ ;  /* 0x000000ff1c177210 */ /* 0x000fe40007ffe1ff */
[----:B------:R-:W-:-:S02]  /*1bc0*/  ISETP.GE.U32.AND P2, PT, R25, R0, PT ;  /* 0x000000001900720c */ /* 0x000fc40003f46070 */
[CC--:B------:R-:W-:Y:S02]  /*1bd0*/  SEL R0, R28.reuse, R23.reuse, !P1 ;  /* 0x000000171c007207 */ /* 0x0c0fe40004800000 */
[----:B------:R-:W-:Y:S02]  /*1be0*/  SEL R22, R28, R23, !P2 ;  /* 0x000000171c167207 */ /* 0x000fe40005000000 */
[C---:B------:R-:W-:Y:S01]  /*1bf0*/  R2UR UR6, R16.reuse ;  /* 0x00000000100672ca */ /* 0x040fe200000e0000 */
[----:B------:R-:W-:Y:S01]  /*1c00*/  IMAD.IADD R23, R15, 0x1, R0 ;  /* 0x000000010f177824 */ /* 0x000fe200078e0200 */
[----:B------:R-:W-:Y:S01]  /*1c10*/  R2UR UR7, R17 ;  /* 0x00000000110772ca */ /* 0x000fe200000e0000 */
[----:B------:R-:W-:Y:S01]  /*1c20*/  IMAD.IADD R29, R29, 0x1, R22 ;  /* 0x000000011d1d7824 */ /* 0x000fe200078e0216 */
[----:B------:R-:W-:Y:S02]  /*1c30*/  R2UR UR8, R16 ;  /* 0x00000000100872ca */ /* 0x000fe400000e0000 */
[----:B------:R-:W-:Y:S01]  /*1c40*/  R2UR UR9, R17 ;  /* 0x00000000110972ca */ /* 0x000fe200000e0000 */
[----:B-1----:R-:W-:-:S04]  /*1c50*/  IMAD.WIDE R22, R23, 0x4, R20 ;  /* 0x0000000417167825 */ /* 0x002fc800078e0214 */
[----:B------:R-:W-:Y:S02]  /*1c60*/  IMAD.WIDE R20, R29, 0x4, R20 ;  /* 0x000000041d147825 */ /* 0x000fe400078e0214 */
[----:B------:R-:W2:Y:S02]  /*1c70*/  LDG.E R22, desc[UR4][R22.64] ;  /* 0x0000000416167981 */ /* 0x000ea4000c1e1900 */
[----:B0-----:R-:W-:Y:S02]  /*1c80*/  IMAD.WIDE R18, R14, 0x4, R18 ;  /* 0x000000040e127825 */ /* 0x001fe400078e0212 */
[----:B------:R-:W2:Y:S04]  /*1c90*/  LDG.E R21, desc[UR6][R20.64] ;  /* 0x0000000614157981 */ /* 0x000ea8000c1e1900 */
[----:B------:R-:W3:Y:S01]  /*1ca0*/  LDG.E R18, desc[UR8][R18.64] ;  /* 0x0000000812127981 */ /* 0x000ee2000c1e1900 */
[----:B--2---:R-:W-:Y:S01]  /*1cb0*/  FADD R0, R22, -R21 ;  /* 0x8000001516007221 */ /* 0x004fe20000000000 */
[----:B---3--:R-:W-:-:S03]  /*1cc0*/  FMUL R14, R18, R18 ;  /* 0x00000012120e7220 */ /* 0x008fc60000400000 */
[----:B------:R-:W-:-:S04]  /*1cd0*/  FMUL R15, R0, R0 ;  /* 0x00000000000f7220 */ /* 0x000fc80000400000 */
[----:B------:R-:W-:-:S07]  /*1ce0*/  FFMA R2, R15, R14, R2 ;  /* 0x0000000e0f027223 */ /* 0x000fce0000000002 */
.L_x_13:
[----:B------:R-:W-:Y:S01]  /*1cf0*/  IADD3 R3, PT, PT, R10, R3, RZ ;  /* 0x000000030a037210 */ /* 0x000fe20007ffe0ff */
[----:B------:R-:W-:Y:S06]  /*1d00*/  @P0 BRA `(.L_x_15) ;  /* 0xfffffff000d00947 */ /* 0x000fec000383ffff */
[----:B------:R-:W1:Y:S01]  /*1d10*/  LDC R15, c[0x0][0x398] ;  /* 0x0000e600ff0f7b82 */ /* 0x000e620000000800 */
[----:B------:R-:W-:Y:S01]  /*1d20*/  FMUL R4, R2, -R2 ;  /* 0x8000000202047220 */ /* 0x000fe20000400000 */
[----:B------:R-:W-:Y:S01]  /*1d30*/  BSSY.RECONVERGENT B1, `(.L_x_16) ;  /* 0x000000e000017945 */ /* 0x000fe20003800200 */
[----:B-1----:R-:W1:Y:S08]  /*1d40*/  MUFU.RCP R0, R15 ;  /* 0x0000000f00007308 */ /* 0x002e700000001000 */
[----:B------:R-:W2:Y:S01]  /*1d50*/  FCHK P0, R4, R15 ;  /* 0x0000000f04007302 */ /* 0x000ea20000000000 */
[----:B-1----:R-:W-:-:S04]  /*1d60*/  FFMA R3, R0, -R15, 1 ;  /* 0x3f80000000037423 */ /* 0x002fc8000000080f */
[----:B------:R-:W-:-:S04]  /*1d70*/  FFMA R0, R0, R3, R0 ;  /* 0x0000000300007223 */ /* 0x000fc80000000000 */
[----:B------:R-:W-:-:S04]  /*1d80*/  FFMA R3, R0, R4, RZ ;  /* 0x0000000400037223 */ /* 0x000fc800000000ff */
[----:B------:R-:W-:-:S04]  /*1d90*/  FFMA R2, R3, -R15, R4 ;  /* 0x8000000f03027223 */ /* 0x000fc80000000004 */
[----:B------:R-:W-:Y:S01]  /*1da0*/  FFMA R0, R0, R2, R3 ;  /* 0x0000000200007223 */ /* 0x000fe20000000003 */
[----:B--2---:R-:W-:Y:S06]  /*1db0*/  @!P0 BRA `(.L_x_17) ;  /* 0x0000000000148947 */ /* 0x004fec0003800000 */
[----:B------:R-:W1:Y:S01]  /*1dc0*/  LDCU UR4, c[0x0][0x398] ;  /* 0x00007300ff0477ac */ /* 0x000e620008000800 */
[----:B------:R-:W-:Y:S01]  /*1dd0*/  IMAD.MOV.U32 R0, RZ, RZ, R4 ;  /* 0x000000ffff007224 */ /* 0x000fe200078e0004 */
[----:B------:R-:W-:Y:S01]  /*1de0*/  MOV R2, 0x1e10 ;  /* 0x00001e1000027802 */ /* 0x000fe20000000f00 */
[----:B-1----:R-:W-:-:S07]  /*1df0*/  IMAD.U32 R3, RZ, RZ, UR4 ;  /* 0x00000004ff037e24 */ /* 0x002fce000f8e00ff */
[----:B0-----:R-:W-:Y:S05]  /*1e00*/  CALL.REL.NOINC `($__internal_0_$__cuda_sm3x_div_rn_noftz_f32_slowpath) ;  /* 0x0000000400187944 */ /* 0x001fea0003c00000 */
.L_x_17:
[----:B------:R-:W-:Y:S05]  /*1e10*/  BSYNC.RECONVERGENT B1 ;  /* 0x0000000000017941 */ /* 0x000fea0003800200 */
.L_x_16:
[----:B------:R-:W1:Y:S01]  /*1e20*/  LDC.64 R14, c[0x0][0x390] ;  /* 0x0000e400ff0e7b82 */ /* 0x000e620000000a00 */
[----:B0-----:R-:W-:Y:S02]  /*1e30*/  R2UR UR4, R16 ;  /* 0x00000000100472ca */ /* 0x001fe400000e0000 */
[----:B------:R-:W-:Y:S01]  /*1e40*/  R2UR UR5, R17 ;  /* 0x00000000110572ca */ /* 0x000fe200000e0000 */
[----:B------:R-:W-:Y:S02]  /*1e50*/  HFMA2 R3, -RZ, RZ, 0.96630859375, -0.0022525787353515625 ;  /* 0x3bbb989dff037431 */ /* 0x000fe400000001ff */
[----:B------:R-:W-:Y:S02]  /*1e60*/  IMAD.MOV.U32 R19, RZ, RZ, 0x437c0000 ;  /* 0x437c0000ff137424 */ /* 0x000fe400078e00ff */
[----:B------:R-:W0:Y:S01]  /*1e70*/  LDC.64 R20, c[0x0][0x380] ;  /* 0x0000e000ff147b82 */ /* 0x000e220000000a00 */
[----:B-1----:R-:W-:-:S07]  /*1e80*/  IMAD.WIDE R14, R9, 0x4, R14 ;  /* 0x00000004090e7825 */ /* 0x002fce00078e020e */
[----:B------:R-:W2:Y:S01]  /*1e90*/  LDG.E R25, desc[UR4][R14.64] ;  /* 0x000000040e197981 */ /* 0x000ea2000c1e1900 */
[----:B------:R-:W-:Y:S01]  /*1ea0*/  FFMA.SAT R2, R0, R3, 0.5 ;  /* 0x3f00000000027423 */ /* 0x000fe20000002003 */
[----:B------:R-:W1:Y:S01]  /*1eb0*/  LDCU.64 UR4, c[0x0][0x3a0] ;  /* 0x00007400ff0477ac */ /* 0x000e620008000a00 */
[----:B------:R-:W-:Y:S02]  /*1ec0*/  R2UR UR6, R16 ;  /* 0x00000000100672ca */ /* 0x000fe400000e0000 */
[----:B------:R-:W-:Y:S01]  /*1ed0*/  FFMA.RM R2, R2, R19, 12582913 ;  /* 0x4b40000102027423 */ /* 0x000fe20000004013 */
[C---:B------:R-:W-:Y:S01]  /*1ee0*/  R2UR UR7, R17.reuse ;  /* 0x00000000110772ca */ /* 0x040fe200000e0000 */
[----:B------:R-:W3:Y:S01]  /*1ef0*/  LDC.64 R18, c[0x0][0x388] ;  /* 0x0000e200ff127b82 */ /* 0x000ee20000000a00 */
[----:B------:R-:W-:Y:S01]  /*1f00*/  R2UR UR8, R16 ;  /* 0x00000000100872ca */ /* 0x000fe200000e0000 */
[C---:B------:R-:W-:Y:S01]  /*1f10*/  FADD R3, R2.reuse, -12583039 ;  /* 0xcb40007f02037421 */ /* 0x040fe20000000000 */
[----:B------:R-:W-:Y:S01]  /*1f20*/  IMAD.SHL.U32 R2, R2, 0x800000, RZ ;  /* 0x0080000002027824 */ /* 0x000fe200078e00ff */
[----:B------:R-:W-:-:S02]  /*1f30*/  R2UR UR9, R17 ;  /* 0x00000000110972ca */ /* 0x000fc400000e0000 */
[----:B------:R-:W-:Y:S01]  /*1f40*/  FFMA R3, R0, 1.4426950216293334961, -R3 ;  /* 0x3fb8aa3b00037823 */ /* 0x000fe20000000803 */
[----:B------:R-:W-:Y:S02]  /*1f50*/  R2UR UR10, R16 ;  /* 0x00000000100a72ca */ /* 0x000fe400000e0000 */
[----:B------:R-:W-:Y:S01]  /*1f60*/  R2UR UR11, R17 ;  /* 0x00000000110b72ca */ /* 0x000fe200000e0000 */
[----:B------:R-:W-:Y:S01]  /*1f70*/  FFMA R0, R0, 1.925963033500011079e-08, R3 ;  /* 0x32a5706000007823 */ /* 0x000fe20000000003 */
[----:B-1----:R-:W-:-:S03]  /*1f80*/  MOV R3, UR4 ;  /* 0x0000000400037c02 */ /* 0x002fc60008000f00 */
[----:B------:R-:W1:Y:S01]  /*1f90*/  MUFU.EX2 R23, R0 ;  /* 0x0000000000177308 */ /* 0x000e620000000800 */
[----:B---3--:R-:W-:-:S04]  /*1fa0*/  IMAD.WIDE R18, R9, 0x4, R18 ;  /* 0x0000000409127825 */ /* 0x008fc800078e0212 */
[----:B-1----:R-:W-:Y:S01]  /*1fb0*/  FMUL R2, R2, R23 ;  /* 0x0000001702027220 */ /* 0x002fe20000400000 */
[----:B------:R-:W-:-:S04]  /*1fc0*/  IMAD R23, R8, R3, R5 ;  /* 0x0000000308177224 */ /* 0x000fc800078e0205 */
[----:B0-----:R-:W-:-:S04]  /*1fd0*/  IMAD.WIDE.U32 R20, R23, 0x4, R20 ;  /* 0x0000000417147825 */ /* 0x001fc800078e0014 */
[----:B--2---:R-:W-:-:S05]  /*1fe0*/  FADD R25, R2, R25 ;  /* 0x0000001902197221 */ /* 0x004fca0000000000 */
[----:B------:R1:W-:Y:S04]  /*1ff0*/  STG.E desc[UR6][R14.64], R25 ;  /* 0x000000190e007986 */ /* 0x0003e8000c101906 */
[----:B------:R-:W2:Y:S04]  /*2000*/  LDG.E R21, desc[UR8][R20.64] ;  /* 0x0000000814157981 */ /* 0x000ea8000c1e1900 */
[----:B------:R-:W2:Y:S01]  /*2010*/  LDG.E R23, desc[UR10][R18.64] ;  /* 0x0000000a12177981 */ /* 0x000ea2000c1e1900 */
[----:B------:R-:W-:-:S05]  /*2020*/  VIADD R5, R5, 0x1 ;  /* 0x0000000105057836 */ /* 0x000fca0000000000 */
[----:B------:R-:W-:Y:S01]  /*2030*/  ISETP.NE.AND P0, PT, R5, UR5, PT ;  /* 0x0000000505007c0c */ /* 0x000fe2000bf05270 */
[----:B--2---:R-:W-:-:S05]  /*2040*/  FFMA R23, R2, R21, R23 ;  /* 0x0000001502177223 */ /* 0x004fca0000000017 */
[----:B------:R1:W-:Y:S07]  /*2050*/  STG.E desc[UR6][R18.64], R23 ;  /* 0x0000001712007986 */ /* 0x0003ee000c101906 */
[----:B------:R-:W-:Y:S05]  /*2060*/  @P0 BRA `(.L_x_18) ;  /* 0xffffffec00ec0947 */ /* 0x000fea000383ffff */
[----:B------:R-:W-:-:S05]  /*2070*/  VIADD R8, R8, 0x1 ;  /* 0x0000000108087836 */ /* 0x000fca0000000000 */
[----:B------:R-:W-:-:S13]  /*2080*/  ISETP.NE.AND P0, PT, R8, R3, PT ;  /* 0x000000030800720c */ /* 0x000fda0003f05270 */
[----:B------:R-:W-:Y:S05]  /*2090*/  @P0 BRA `(.L_x_19) ;  /* 0xffffffec00dc0947 */ /* 0x000fea000383ffff */
.L_x_2:
[----:B-1234-:R-:W1:Y:S01]  /*20a0*/  LDC.64 R6, c[0x0][0x390] ;  /* 0x0000e400ff067b82 */ /* 0x01ee620000000a00 */
[----:B0-----:R-:W-:Y:S01]  /*20b0*/  R2UR UR4, R16 ;  /* 0x00000000100472ca */ /* 0x001fe200000e0000 */
[----:B------:R-:W-:Y:S01]  /*20c0*/  IMAD R13, R12, R3, R13 ;  /* 0x000000030c0d7224 */ /* 0x000fe200078e020d */
[----:B------:R-:W-:-:S05]  /*20d0*/  R2UR UR5, R17 ;  /* 0x00000000110572ca */ /* 0x000fca00000e0000 */
[----:B------:R-:W0:Y:S01]  /*20e0*/  LDC.64 R4, c[0x0][0x388] ;  /* 0x0000e200ff047b82 */ /* 0x000e220000000a00 */
[----:B-1----:R-:W-:-:S07]  /*20f0*/  IMAD.WIDE R6, R13, 0x4, R6 ;  /* 0x000000040d067825 */ /* 0x002fce00078e0206 */
[----:B------:R-:W2:Y:S01]  /*2100*/  LDG.E R3, desc[UR4][R6.64] ;  /* 0x0000000406037981 */ /* 0x000ea2000c1e1900 */
[----:B0-----:R-:W-:-:S05]  /*2110*/  IMAD.WIDE R4, R13, 0x4, R4 ;  /* 0x000000040d047825 */ /* 0x001fca00078e0204 */
[----:B------:R-:W3:Y:S01]  /*2120*/  LDG.E R8, desc[UR4][R4.64] ;  /* 0x0000000404087981 */ /* 0x000ee2000c1e1900 */
[----:B------:R-:W-:Y:S01]  /*2130*/  BSSY.RECONVERGENT B1, `(.L_x_20) ;  /* 0x000000d000017945 */ /* 0x000fe20003800200 */
[----:B--2---:R-:W0:Y:S08]  /*2140*/  MUFU.RCP R0, R3 ;  /* 0x0000000300007308 */ /* 0x004e300000001000 */
[----:B---3--:R-:W1:Y:S01]  /*2150*/  FCHK P0, R8, R3 ;  /* 0x0000000308007302 */ /* 0x008e620000000000 */
[----:B0-----:R-:W-:-:S04]  /*2160*/  FFMA R9, -R3, R0, 1 ;  /* 0x3f80000003097423 */ /* 0x001fc80000000100 */
[----:B------:R-:W-:-:S04]  /*2170*/  FFMA R0, R0, R9, R0 ;  /* 0x0000000900007223 */ /* 0x000fc80000000000 */
[----:B------:R-:W-:-:S04]  /*2180*/  FFMA R2, R0, R8, RZ ;  /* 0x0000000800027223 */ /* 0x000fc800000000ff */
[----:B------:R-:W-:-:S04]  /*2190*/  FFMA R9, -R3, R2, R8 ;  /* 0x0000000203097223 */ /* 0x000fc80000000108 */
[----:B------:R-:W-:Y:S01]  /*21a0*/  FFMA R9, R0, R9, R2 ;  /* 0x0000000900097223 */ /* 0x000fe20000000002 */
[----:B-1----:R-:W-:Y:S06]  /*21b0*/  @!P0 BRA `(.L_x_21) ;  /* 0x0000000000108947 */ /* 0x002fec0003800000 */
[----:B------:R-:W-:Y:S02]  /*21c0*/  MOV R0, R8 ;  /* 0x0000000800007202 */ /* 0x000fe40000000f00 */
[----:B------:R-:W-:-:S07]  /*21d0*/  MOV R2, 0x21f0 ;  /* 0x000021f000027802 */ /* 0x000fce0000000f00 */
[----:B------:R-:W-:Y:S05]  /*21e0*/  CALL.REL.NOINC `($__internal_0_$__cuda_sm3x_div_rn_noftz_f32_slowpath) ;  /* 0x0000000000207944 */ /* 0x000fea0003c00000 */
[----:B------:R-:W-:-:S07]  /*21f0*/  IMAD.MOV.U32 R9, RZ, RZ, R0 ;  /* 0x000000ffff097224 */ /* 0x000fce00078e0000 */
.L_x_21:
[----:B------:R-:W-:Y:S05]  /*2200*/  BSYNC.RECONVERGENT B1 ;  /* 0x0000000000017941 */ /* 0x000fea0003800200 */
.L_x_20:
[----:B------:R-:W-:Y:S02]  /*2210*/  R2UR UR4, R16 ;  /* 0x00000000100472ca */ /* 0x000fe400000e0000 */
[----:B------:R-:W-:-:S13]  /*2220*/  R2UR UR5, R17 ;  /* 0x00000000110572ca */ /* 0x000fda00000e0000 */
[----:B------:R0:W-:Y:S02]  /*2230*/  STG.E desc[UR4][R4.64], R9 ;  /* 0x0000000904007986 */ /* 0x0001e4000c101904 */
.L_x_1:
[----:B------:R-:W-:Y:S05]  /*2240*/  BSYNC.RECONVERGENT B0 ;  /* 0x0000000000007941 */ /* 0x000fea0003800200 */
.L_x_0:
[----:B------:R-:W-:Y:S06]  /*2250*/  BAR.SYNC.DEFER_BLOCKING 0x0 ;  /* 0x0000000000007b1d */ /* 0x000fec0000010000 */
[----:B------:R-:W-:Y:S05]  /*2260*/  EXIT ;  /* 0x000000000000794d */ /* 0x000fea0003800000 */
        .weak           $__internal_0_$__cuda_sm3x_div_rn_noftz_f32_slowpath
        .type           $__internal_0_$__cuda_sm3x_div_rn_noftz_f32_slowpath,@function
        .size           $__internal_0_$__cuda_sm3x_div_rn_noftz_f32_slowpath,(.L_x_34 - $__internal_0_$__cuda_sm3x_div_rn_noftz_f32_slowpath)
$__internal_0_$__cuda_sm3x_div_rn_noftz_f32_slowpath:
[----:B------:R-:W-:Y:S01]  /*2270*/  SHF.R.U32.HI R15, RZ, 0x17, R3 ;  /* 0x00000017ff0f7819 */ /* 0x000fe20000011603 */
[----:B------:R-:W-:Y:S01]  /*2280*/  BSSY.RECONVERGENT B2, `(.L_x_22) ;  /* 0x0000062000027945 */ /* 0x000fe20003800200 */
[----:B------:R-:W-:Y:S02]  /*2290*/  SHF.R.U32.HI R14, RZ, 0x17, R0 ;  /* 0x00000017ff0e7819 */ /* 0x000fe40000011600 */
[----:B------:R-:W-:Y:S02]  /*22a0*/  LOP3.LUT R15, R15, 0xff, RZ, 0xc0, !PT ;  /* 0x000000ff0f0f7812 */ /* 0x000fe400078ec0ff */
[----:B------:R-:W-:-:S03]  /*22b0*/  LOP3.LUT R20, R14, 0xff, RZ, 0xc0, !PT ;  /* 0x000000ff0e147812 */ /* 0x000fc600078ec0ff */
[----:B------:R-:W-:Y:S01]  /*22c0*/  VIADD R19, R15, 0xffffffff ;  /* 0xffffffff0f137836 */ /* 0x000fe20000000000 */
[----:B------:R-:W-:-:S04]  /*22d0*/  IADD3 R18, PT, PT, R20, -0x1, RZ ;  /* 0xffffffff14127810 */ /* 0x000fc80007ffe0ff */
[----:B------:R-:W-:-:S04]  /*22e0*/  ISETP.GT.U32.AND P0, PT, R19, 0xfd, PT ;  /* 0x000000fd1300780c */ /* 0x000fc80003f04070 */
[----:B------:R-:W-:-:S13]  /*22f0*/  ISETP.GT.U32.OR P0, PT, R18, 0xfd, P0 ;  /* 0x000000fd1200780c */ /* 0x000fda0000704470 */
[----:B------:R-:W-:Y:S01]  /*2300*/  @!P0 IMAD.MOV.U32 R14, RZ, RZ, RZ ;  /* 0x000000ffff0e8224 */ /* 0x000fe200078e00ff */
[----:B------:R-:W-:Y:S06]  /*2310*/  @!P0 BRA `(.L_x_23) ;  /* 0x00000000005c8947 */ /* 0x000fec0003800000 */
[----:B------:R-:W-:Y:S02]  /*2320*/  FSETP.GTU.FTZ.AND P0, PT, |R0|, +INF , PT ;  /* 0x7f8000000000780b */ /* 0x000fe40003f1c200 */
[----:B------:R-:W-:-:S04]  /*2330*/  FSETP.GTU.FTZ.AND P1, PT, |R3|, +INF , PT ;  /* 0x7f8000000300780b */ /* 0x000fc80003f3c200 */
[----:B------:R-:W-:-:S13]  /*2340*/  PLOP3.LUT P0, PT, P0, P1, PT, 0xf8, 0x8f ;  /* 0x00000000008f781c */ /* 0x000fda0000703f70 */
[----:B------:R-:W-:Y:S05]  /*2350*/  @P0 BRA `(.L_x_24) ;  /* 0x00000004004c0947 */ /* 0x000fea0003800000 */
[----:B------:R-:W-:-:S13]  /*2360*/  LOP3.LUT P0, RZ, R3, 0x7fffffff, R0, 0xc8, !PT ;  /* 0x7fffffff03ff7812 */ /* 0x000fda000780c800 */
[----:B------:R-:W-:Y:S05]  /*2370*/  @!P0 BRA `(.L_x_25) ;  /* 0x00000004003c8947 */ /* 0x000fea0003800000 */
[C---:B------:R-:W-:Y:S02]  /*2380*/  FSETP.NEU.FTZ.AND P0, PT, |R0|.reuse, +INF , PT ;  /* 0x7f8000000000780b */ /* 0x040fe40003f1d200 */
[----:B------:R-:W-:Y:S02]  /*2390*/  FSETP.NEU.FTZ.AND P2, PT, |R3|, +INF , PT ;  /* 0x7f8000000300780b */ /* 0x000fe40003f5d200 */
[----:B------:R-:W-:-:S11]  /*23a0*/  FSETP.NEU.FTZ.AND P1, PT, |R0|, +INF , PT ;  /* 0x7f8000000000780b */ /* 0x000fd60003f3d200 */
[----:B------:R-:W-:Y:S05]  /*23b0*/  @!P2 BRA !P0, `(.L_x_25) ;  /* 0x00000004002ca947 */ /* 0x000fea0004000000 */
[----:B------:R-:W-:-:S04]  /*23c0*/  LOP3.LUT P0, RZ, R0, 0x7fffffff, RZ, 0xc0, !PT ;  /* 0x7fffffff00ff7812 */ /* 0x000fc8000780c0ff */
[----:B------:R-:W-:-:S13]  /*23d0*/  PLOP3.LUT P0, PT, P2, P0, PT, 0x2f, 0xf2 ;  /* 0x0000000000f2781c */ /* 0x000fda0001700577 */
[----:B------:R-:W-:Y:S05]  /*23e0*/  @P0 BRA `(.L_x_26) ;  /* 0x0000000400180947 */ /* 0x000fea0003800000 */
[----:B------:R-:W-:-:S04]  /*23f0*/  LOP3.LUT P0, RZ, R3, 0x7fffffff, RZ, 0xc0, !PT ;  /* 0x7fffffff03ff7812 */ /* 0x000fc8000780c0ff */
[----:B------:R-:W-:-:S13]  /*2400*/  PLOP3.LUT P0, PT, P1, P0, PT, 0x2f, 0xf2 ;  /* 0x0000000000f2781c */ /* 0x000fda0000f00577 */
[----:B------:R-:W-:Y:S05]  /*2410*/  @P0 BRA `(.L_x_27) ;  /* 0x0000000400000947 */ /* 0x000fea0003800000 */
[----:B------:R-:W-:Y:S02]  /*2420*/  ISETP.GE.AND P0, PT, R18, RZ, PT ;  /* 0x000000ff1200720c */ /* 0x000fe40003f06270 */
[----:B------:R-:W-:-:S11]  /*2430*/  ISETP.GE.AND P1, PT, R19, RZ, PT ;  /* 0x000000ff1300720c */ /* 0x000fd60003f26270 */
[----:B------:R-:W-:Y:S01]  /*2440*/  @P0 IMAD.MOV.U32 R14, RZ, RZ, RZ ;  /* 0x000000ffff0e0224 */ /* 0x000fe200078e00ff */
[----:B------:R-:W-:Y:S01]  /*2450*/  @!P0 MOV R14, 0xffffffc0 ;  /* 0xffffffc0000e8802 */ /* 0x000fe20000000f00 */
[----:B------:R-:W-:Y:S01]  /*2460*/  @!P0 FFMA R0, R0, 1.84467440737095516160e+19, RZ ;  /* 0x5f80000000008823 */ /* 0x000fe200000000ff */
[----:B------:R-:W-:-:S03]  /*2470*/  @!P1 FFMA R3, R3, 1.84467440737095516160e+19, RZ ;  /* 0x5f80000003039823 */ /* 0x000fc600000000ff */
[----:B------:R-:W-:-:S07]  /*2480*/  @!P1 VIADD R14, R14, 0x40 ;  /* 0x000000400e0e9836 */ /* 0x000fce0000000000 */
.L_x_23:
[----:B------:R-:W-:Y:S01]  /*2490*/  LEA R18, R15, 0xc0800000, 0x17 ;  /* 0xc08000000f127811 */ /* 0x000fe200078eb8ff */
[----:B------:R-:W-:Y:S04]  /*24a0*/  BSSY.RECONVERGENT B3, `(.L_x_28) ;  /* 0x0000036000037945 */ /* 0x000fe80003800200 */
[----:B------:R-:W-:Y:S01]  /*24b0*/  IMAD.IADD R19, R3, 0x1, -R18 ;  /* 0x0000000103137824 */ /* 0x000fe200078e0a12 */
[----:B------:R-:W-:-:S03]  /*24c0*/  IADD3 R18, PT, PT, R20, -0x7f, RZ ;  /* 0xffffff8114127810 */ /* 0x000fc60007ffe0ff */
[----:B------:R0:W1:Y:S01]  /*24d0*/  MUFU.RCP R3, R19 ;  /* 0x0000001300037308 */ /* 0x0000620000001000 */
[----:B------:R-:W-:Y:S01]  /*24e0*/  FADD.FTZ R21, -R19, -RZ ;  /* 0x800000ff13157221 */ /* 0x000fe20000010100 */
[C---:B------:R-:W-:Y:S01]  /*24f0*/  IMAD R0, R18.reuse, -0x800000, R0 ;  /* 0xff80000012007824 */ /* 0x040fe200078e0200 */
[----:B0-----:R-:W-:-:S05]  /*2500*/  IADD3 R19, PT, PT, R18, 0x7f, -R15 ;  /* 0x0000007f12137810 */ /* 0x001fca0007ffe80f */
[----:B------:R-:W-:Y:S02]  /*2510*/  IMAD.IADD R19, R19, 0x1, R14 ;  /* 0x0000000113137824 */ /* 0x000fe400078e020e */
[----:B-1----:R-:W-:-:S04]  /*2520*/  FFMA R20, R3, R21, 1 ;  /* 0x3f80000003147423 */ /* 0x002fc80000000015 */
[----:B------:R-:W-:-:S04]  /*2530*/  FFMA R3, R3, R20, R3 ;  /* 0x0000001403037223 */ /* 0x000fc80000000003 */
[----:B------:R-:W-:-:S04]  /*2540*/  FFMA R20, R0, R3, RZ ;  /* 0x0000000300147223 */ /* 0x000fc800000000ff */
[----:B------:R-:W-:-:S04]  /*2550*/  FFMA R22, R21, R20, R0 ;  /* 0x0000001415167223 */ /* 0x000fc80000000000 */
[----:B------:R-:W-:-:S04]  /*2560*/  FFMA R22, R3, R22, R20 ;  /* 0x0000001603167223 */ /* 0x000fc80000000014 */
[----:B------:R-:W-:-:S04]  /*2570*/  FFMA R21, R21, R22, R0 ;  /* 0x0000001615157223 */ /* 0x000fc80000000000 */
[----:B------:R-:W-:-:S05]  /*2580*/  FFMA R0, R3, R21, R22 ;  /* 0x0000001503007223 */ /* 0x000fca0000000016 */
[----:B------:R-:W-:-:S04]  /*2590*/  SHF.R.U32.HI R15, RZ, 0x17, R0 ;  /* 0x00000017ff0f7819 */ /* 0x000fc80000011600 */
[----:B------:R-:W-:-:S04]  /*25a0*/  LOP3.LUT R15, R15, 0xff, RZ, 0xc0, !PT ;  /* 0x000000ff0f0f7812 */ /* 0x000fc800078ec0ff */
[----:B------:R-:W-:-:S05]  /*25b0*/  IADD3 R20, PT, PT, R15, R19, RZ ;  /* 0x000000130f147210 */ /* 0x000fca0007ffe0ff */
[----:B------:R-:W-:-:S05]  /*25c0*/  VIADD R14, R20, 0xffffffff ;  /* 0xffffffff140e7836 */ /* 0x000fca0000000000 */
[----:B------:R-:W-:-:S13]  /*25d0*/  ISETP.GE.U32.AND P0, PT, R14, 0xfe, PT ;  /* 0x000000fe0e00780c */ /* 0x000fda0003f06070 */
[----:B------:R-:W-:Y:S05]  /*25e0*/  @!P0 BRA `(.L_x_29) ;  /* 0x0000000000808947 */ /* 0x000fea0003800000 */
[----:B------:R-:W-:-:S13]  /*25f0*/  ISETP.GT.AND P0, PT, R20, 0xfe, PT ;  /* 0x000000fe1400780c */ /* 0x000fda0003f04270 */
[----:B------:R-:W-:Y:S05]  /*2600*/  @P0 BRA `(.L_x_30) ;  /* 0x00000000006c0947 */ /* 0x000fea0003800000 */
[----:B------:R-:W-:-:S13]  /*2610*/  ISETP.GE.AND P0, PT, R20, 0x1, PT ;  /* 0x000000011400780c */ /* 0x000fda0003f06270 */
[----:B------:R-:W-:Y:S05]  /*2620*/  @P0 BRA `(.L_x_31) ;  /* 0x0000000000740947 */ /* 0x000fea0003800000 */
[----:B------:R-:W-:Y:S02]  /*2630*/  ISETP.GE.AND P0, PT, R20, -0x18, PT ;  /* 0xffffffe81400780c */ /* 0x000fe40003f06270 */
[----:B------:R-:W-:-:S11]  /*2640*/  LOP3.LUT R0, R0, 0x80000000, RZ, 0xc0, !PT ;  /* 0x8000000000007812 */ /* 0x000fd600078ec0ff */
[----:B------:R-:W-:Y:S05]  /*2650*/  @!P0 BRA `(.L_x_31) ;  /* 0x0000000000688947 */ /* 0x000fea0003800000 */
[CC--:B------:R-:W-:Y:S01]  /*2660*/  FFMA.RZ R14, R3.reuse, R21.reuse, R22 ;  /* 0x00000015030e7223 */ /* 0x0c0fe2000000c016 */
[C---:B------:R-:W-:Y:S01]  /*2670*/  IADD3 R18, PT, PT, R20.reuse, 0x20, RZ ;  /* 0x0000002014127810 */ /* 0x040fe20007ffe0ff */
[----:B------:R-:W-:Y:S01]  /*2680*/  IMAD.MOV R19, RZ, RZ, -R20 ;  /* 0x000000ffff137224 */ /* 0x000fe200078e0a14 */
[----:B------:R-:W-:Y:S02]  /*2690*/  ISETP.NE.AND P2, PT, R20, RZ, PT ;  /* 0x000000ff1400720c */ /* 0x000fe40003f45270 */
[----:B------:R-:W-:Y:S01]  /*26a0*/  LOP3.LUT R15, R14, 0x7fffff, RZ, 0xc0, !PT ;  /* 0x007fffff0e0f7812 */ /* 0x000fe200078ec0ff */
[CCC-:B------:R-:W-:Y:S01]  /*26b0*/  FFMA.RP R14, R3.reuse, R21.reuse, R22.reuse ;  /* 0x00000015030e7223 */ /* 0x1c0fe20000008016 */
[----:B------:R-:W-:Y:S01]  /*26c0*/  FFMA.RM R3, R3, R21, R22 ;  /* 0x0000001503037223 */ /* 0x000fe20000004016 */
[----:B------:R-:W-:Y:S02]  /*26d0*/  ISETP.NE.AND P1, PT, R20, RZ, PT ;  /* 0x000000ff1400720c */ /* 0x000fe40003f25270 */
[----:B------:R-:W-:-:S02]  /*26e0*/  LOP3.LUT R15, R15, 0x800000, RZ, 0xfc, !PT ;  /* 0x008000000f0f7812 */ /* 0x000fc400078efcff */
[----:B------:R-:W-:Y:S02]  /*26f0*/  FSETP.NEU.FTZ.AND P0, PT, R14, R3, PT ;  /* 0x000000030e00720b */ /* 0x000fe40003f1d000 */
[----:B------:R-:W-:Y:S02]  /*2700*/  SHF.L.U32 R18, R15, R18, RZ ;  /* 0x000000120f127219 */ /* 0x000fe400000006ff */
[----:B------:R-:W-:Y:S02]  /*2710*/  SEL R14, R19, RZ, P2 ;  /* 0x000000ff130e7207 */ /* 0x000fe40001000000 */
[----:B------:R-:W-:Y:S02]  /*2720*/  ISETP.NE.AND P1, PT, R18, RZ, P1 ;  /* 0x000000ff1200720c */ /* 0x000fe40000f25270 */
[----:B------:R-:W-:Y:S02]  /*2730*/  SHF.R.U32.HI R14, RZ, R14, R15 ;  /* 0x0000000eff0e7219 */ /* 0x000fe4000001160f */
[----:B------:R-:W-:-:S02]  /*2740*/  PLOP3.LUT P0, PT, P0, P1, PT, 0xf8, 0x8f ;  /* 0x00000000008f781c */ /* 0x000fc40000703f70 */
[----:B------:R-:W-:Y:S02]  /*2750*/  SHF.R.U32.HI R18, RZ, 0x1, R14 ;  /* 0x00000001ff127819 */ /* 0x000fe4000001160e */
[----:B------:R-:W-:-:S04]  /*2760*/  SEL R3, RZ, 0x1, !P0 ;  /* 0x00000001ff037807 */ /* 0x000fc80004000000 */
[----:B------:R-:W-:-:S04]  /*2770*/  LOP3.LUT R3, R3, 0x1, R18, 0xf8, !PT ;  /* 0x0000000103037812 */ /* 0x000fc800078ef812 */
[----:B------:R-:W-:-:S04]  /*2780*/  LOP3.LUT R3, R3, R14, RZ, 0xc0, !PT ;  /* 0x0000000e03037212 */ /* 0x000fc800078ec0ff */
[----:B------:R-:W-:-:S04]  /*2790*/  IADD3 R3, PT, PT, R18, R3, RZ ;  /* 0x0000000312037210 */ /* 0x000fc80007ffe0ff */
[----:B------:R-:W-:Y:S01]  /*27a0*/  LOP3.LUT R0, R3, R0, RZ, 0xfc, !PT ;  /* 0x0000000003007212 */ /* 0x000fe200078efcff */
[----:B------:R-:W-:Y:S06]  /*27b0*/  BRA `(.L_x_31) ;  /* 0x0000000000107947 */ /* 0x000fec0003800000 */
.L_x_30:
[----:B------:R-:W-:-:S04]  /*27c0*/  LOP3.LUT R0, R0, 0x80000000, RZ, 0xc0, !PT ;  /* 0x8000000000007812 */ /* 0x000fc800078ec0ff */
[----:B------:R-:W-:Y:S01]  /*27d0*/  LOP3.LUT R0, R0, 0x7f800000, RZ, 0xfc, !PT ;  /* 0x7f80000000007812 */ /* 0x000fe200078efcff */
[----:B------:R-:W-:Y:S06]  /*27e0*/  BRA `(.L_x_31) ;  /* 0x0000000000047947 */ /* 0x000fec0003800000 */
.L_x_29:
[----:B------:R-:W-:-:S07]  /*27f0*/  IMAD R0, R19, 0x800000, R0 ;  /* 0x0080000013007824 */ /* 0x000fce00078e0200 */
.L_x_31:
[----:B------:R-:W-:Y:S05]  /*2800*/  BSYNC.RECONVERGENT B3 ;  /* 0x0000000000037941 */ /* 0x000fea0003800200 */
.L_x_28:
[----:B------:R-:W-:Y:S05]  /*2810*/  BRA `(.L_x_32) ;  /* 0x0000000000207947 */ /* 0x000fea0003800000 */
.L_x_27:
[----:B------:R-:W-:-:S04]  /*2820*/  LOP3.LUT R0, R3, 0x80000000, R0, 0x48, !PT ;  /* 0x8000000003007812 */ /* 0x000fc800078e4800 */
[----:B------:R-:W-:Y:S01]  /*2830*/  LOP3.LUT R0, R0, 0x7f800000, RZ, 0xfc, !PT ;  /* 0x7f80000000007812 */ /* 0x000fe200078efcff */
[----:B------:R-:W-:Y:S06]  /*2840*/  BRA `(.L_x_32) ;  /* 0x0000000000147947 */ /* 0x000fec0003800000 */
.L_x_26:
[----:B------:R-:W-:Y:S01]  /*2850*/  LOP3.LUT R0, R3, 0x80000000, R0, 0x48, !PT ;  /* 0x8000000003007812 */ /* 0x000fe200078e4800 */
[----:B------:R-:W-:Y:S06]  /*2860*/  BRA `(.L_x_32) ;  /* 0x00000000000c7947 */ /* 0x000fec0003800000 */
.L_x_25:
[----:B------:R-:W0:Y:S01]  /*2870*/  MUFU.RSQ R0, -QNAN ;  /* 0xffc0000000007908 */ /* 0x000e220000001400 */
[----:B------:R-:W-:Y:S05]  /*2880*/  BRA `(.L_x_32) ;  /* 0x0000000000047947 */ /* 0x000fea0003800000 */
.L_x_24:
[----:B------:R-:W-:-:S07]  /*2890*/  FADD.FTZ R0, R0, R3 ;  /* 0x0000000300007221 */ /* 0x000fce0000010000 */
.L_x_32:
[----:B------:R-:W-:Y:S05]  /*28a0*/  BSYNC.RECONVERGENT B2 ;  /* 0x0000000000027941 */ /* 0x000fea0003800200 */
.L_x_22:
[----:B------:R-:W-:-:S04]  /*28b0*/  HFMA2 R3, -RZ, RZ, 0, 0 ;  /* 0x00000000ff037431 */ /* 0x000fc800000001ff */
[----:B0-----:R-:W-:Y:S05]  /*28c0*/  RET.REL.NODEC R2 `(_Z13nonLocalMeansPKfPfS1_fiiiS0_) ;  /* 0xffffffd402cc7950 */ /* 0x001fea0003c3ffff */
.L_x_33:
[----:B------:R-:W-:-:S00]  /*28d0*/  BRA `(.L_x_33) ;  /* 0xfffffffc00fc7947 */ /* 0x000fc0000383ffff */
[----:B------:R-:W-:-:S00]  /*28e0*/  NOP ;  /* 0x0000000000007918 */ /* 0x000fc00000000000 */
        /* <DEDUP_REMOVED lines=9> */
.L_x_34:


//--------------------- .nv.shared.reserved.0     --------------------------
	.section	.nv.shared.reserved.0,"aw",@nobits
	.weak		__nv_reservedSMEM_offset_0_alias
	.size		__nv_reservedSMEM_offset_0_alias, 0, 64
	.other		__nv_reservedSMEM_offset_0_alias,@"STO_CUDA_RESERVED_SHARED STV_DEFAULT"
__nv_reservedSMEM_offset_0_alias:
	.zero		0
	.zero		64


//--------------------- .nv.constant0._Z13nonLocalMeansPKfPfS1_fiiiS0_ --------------------------
	.section	.nv.constant0._Z13nonLocalMeansPKfPfS1_fiiiS0_,"a",@progbits
	.sectionflags	@""
	.align	4
.nv.constant0._Z13nonLocalMeansPKfPfS1_fiiiS0_:
	.zero		944


//--------------------- SYMBOLS --------------------------

	.type		.nv.reservedSmem.offset0,@object
	.size		.nv.reservedSmem.offset0,0x4
